//
// Generated by NVIDIA NVVM Compiler
//
// Compiler Build ID: CL-36424714
// Cuda compilation tools, release 13.0, V13.0.88
// Based on NVVM 20.0.0
//

.version 9.0
.target sm_100
.address_size 64

	// .globl	_Z9softmax1DPfS_i
// _ZZ9softmax1DPfS_iE9blockSums has been demoted

.visible .entry _Z9softmax1DPfS_i(
	.param .u64 .ptr .align 1 _Z9softmax1DPfS_i_param_0,
	.param .u64 .ptr .align 1 _Z9softmax1DPfS_i_param_1,
	.param .u32 _Z9softmax1DPfS_i_param_2
)
{
	.reg .pred 	%p<33>;
	.reg .b32 	%r<102>;
	.reg .b32 	%f<121>;
	.reg .b64 	%rd<43>;
	// demoted variable
	.shared .align 4 .b8 _ZZ9softmax1DPfS_iE9blockSums[128];
	ld.param.u64 	%rd10, [_Z9softmax1DPfS_i_param_0];
	ld.param.u64 	%rd11, [_Z9softmax1DPfS_i_param_1];
	ld.param.u32 	%r29, [_Z9softmax1DPfS_i_param_2];
	cvta.to.global.u64 	%rd1, %rd11;
	// begin inline asm
	mov.u32 %r30, %envreg2;
	// end inline asm
	cvt.u64.u32 	%rd12, %r30;
	// begin inline asm
	mov.u32 %r31, %envreg1;
	// end inline asm
	cvt.u64.u32 	%rd13, %r31;
	shl.b64 	%rd14, %rd13, 32;
	or.b64  	%rd2, %rd14, %rd12;
	mov.u32 	%r1, %ctaid.x;
	mov.u32 	%r2, %ntid.x;
	mov.u32 	%r3, %tid.x;
	mad.lo.s32 	%r4, %r1, %r2, %r3;
	setp.ge.s32 	%p1, %r4, %r29;
	mov.f32 	%f111, 0f00000000;
	@%p1 bra 	$L__BB0_2;
	cvta.to.global.u64 	%rd15, %rd10;
	mul.wide.s32 	%rd16, %r4, 4;
	add.s64 	%rd17, %rd15, %rd16;
	ld.global.f32 	%f19, [%rd17];
	fma.rn.f32 	%f20, %f19, 0f3BBB989D, 0f3F000000;
	cvt.sat.f32.f32 	%f21, %f20;
	mov.f32 	%f22, 0f4B400001;
	mov.f32 	%f23, 0f437C0000;
	fma.rm.f32 	%f24, %f21, %f23, %f22;
	add.f32 	%f25, %f24, 0fCB40007F;
	neg.f32 	%f26, %f25;
	fma.rn.f32 	%f27, %f19, 0f3FB8AA3B, %f26;
	fma.rn.f32 	%f28, %f19, 0f32A57060, %f27;
	mov.b32 	%r32, %f24;
	shl.b32 	%r33, %r32, 23;
	mov.b32 	%f29, %r33;
	ex2.approx.ftz.f32 	%f30, %f28;
	mul.f32 	%f111, %f30, %f29;
$L__BB0_2:
	mov.b32 	%r34, %f111;
	shfl.sync.down.b32	%r35|%p2, %r34, 16, 31, -1;
	mov.b32 	%f31, %r35;
	add.f32 	%f32, %f111, %f31;
	mov.b32 	%r36, %f32;
	shfl.sync.down.b32	%r37|%p3, %r36, 8, 31, -1;
	mov.b32 	%f33, %r37;
	add.f32 	%f34, %f32, %f33;
	mov.b32 	%r38, %f34;
	shfl.sync.down.b32	%r39|%p4, %r38, 4, 31, -1;
	mov.b32 	%f35, %r39;
	add.f32 	%f36, %f34, %f35;
	mov.b32 	%r40, %f36;
	shfl.sync.down.b32	%r41|%p5, %r40, 2, 31, -1;
	mov.b32 	%f37, %r41;
	add.f32 	%f38, %f36, %f37;
	mov.b32 	%r42, %f38;
	shfl.sync.down.b32	%r43|%p6, %r42, 1, 31, -1;
	mov.b32 	%f39, %r43;
	add.f32 	%f3, %f38, %f39;
	and.b32  	%r44, %r3, 31;
	setp.ne.s32 	%p7, %r44, 0;
	@%p7 bra 	$L__BB0_4;
	shr.u32 	%r45, %r3, 3;
	mov.u32 	%r46, _ZZ9softmax1DPfS_iE9blockSums;
	add.s32 	%r47, %r46, %r45;
	st.shared.f32 	[%r47], %f3;
$L__BB0_4:
	bar.sync 	0;
	add.s32 	%r48, %r2, 31;
	shr.u32 	%r49, %r48, 5;
	setp.ge.u32 	%p8, %r3, %r49;
	@%p8 bra 	$L__BB0_7;
	shl.b32 	%r50, %r3, 2;
	mov.u32 	%r51, _ZZ9softmax1DPfS_iE9blockSums;
	add.s32 	%r52, %r51, %r50;
	ld.shared.f32 	%f40, [%r52];
	mov.b32 	%r53, %f40;
	shfl.sync.down.b32	%r54|%p9, %r53, 16, 31, -1;
	mov.b32 	%f41, %r54;
	add.f32 	%f42, %f40, %f41;
	mov.b32 	%r55, %f42;
	shfl.sync.down.b32	%r56|%p10, %r55, 8, 31, -1;
	mov.b32 	%f43, %r56;
	add.f32 	%f44, %f42, %f43;
	mov.b32 	%r57, %f44;
	shfl.sync.down.b32	%r58|%p11, %r57, 4, 31, -1;
	mov.b32 	%f45, %r58;
	add.f32 	%f46, %f44, %f45;
	mov.b32 	%r59, %f46;
	shfl.sync.down.b32	%r60|%p12, %r59, 2, 31, -1;
	mov.b32 	%f47, %r60;
	add.f32 	%f48, %f46, %f47;
	mov.b32 	%r61, %f48;
	shfl.sync.down.b32	%r62|%p13, %r61, 1, 31, -1;
	mov.b32 	%f49, %r62;
	add.f32 	%f4, %f48, %f49;
	setp.ne.s32 	%p14, %r3, 0;
	@%p14 bra 	$L__BB0_7;
	mul.wide.u32 	%rd18, %r1, 4;
	add.s64 	%rd19, %rd1, %rd18;
	st.global.f32 	[%rd19], %f4;
$L__BB0_7:
	setp.ne.s64 	%p15, %rd2, 0;
	@%p15 bra 	$L__BB0_9;
	// begin inline asm
	trap;
	// end inline asm
$L__BB0_9:
	add.s64 	%rd3, %rd2, 4;
	barrier.sync 	0;
	mov.u32 	%r5, %tid.y;
	add.s32 	%r63, %r3, %r5;
	mov.u32 	%r6, %tid.z;
	or.b32  	%r7, %r63, %r6;
	setp.ne.s32 	%p16, %r7, 0;
	@%p16 bra 	$L__BB0_12;
	mov.u32 	%r66, %nctaid.x;
	mov.u32 	%r67, %nctaid.y;
	mul.lo.s32 	%r68, %r66, %r67;
	mov.u32 	%r69, %nctaid.z;
	mul.lo.s32 	%r70, %r68, %r69;
	mov.u32 	%r71, %ctaid.y;
	add.s32 	%r72, %r1, %r71;
	mov.u32 	%r73, %ctaid.z;
	neg.s32 	%r74, %r73;
	setp.eq.s32 	%p17, %r72, %r74;
	sub.s32 	%r75, -2147483647, %r70;
	selp.b32 	%r65, %r75, 1, %p17;
	// begin inline asm
	atom.add.release.gpu.u32 %r64,[%rd3],%r65;
	// end inline asm
$L__BB0_11:
	// begin inline asm
	ld.acquire.gpu.u32 %r76,[%rd3];
	// end inline asm
	xor.b32  	%r77, %r76, %r64;
	setp.gt.s32 	%p18, %r77, -1;
	@%p18 bra 	$L__BB0_11;
$L__BB0_12:
	barrier.sync 	0;
	mov.u32 	%r9, %ctaid.y;
	mov.u32 	%r10, %ctaid.z;
	mov.u32 	%r11, %nctaid.x;
	mov.u32 	%r12, %nctaid.y;
	mul.lo.s32 	%r78, %r10, %r12;
	cvt.u64.u32 	%rd22, %r78;
	cvt.u64.u32 	%rd23, %r11;
	cvt.u64.u32 	%rd24, %r9;
	cvt.u64.u32 	%rd25, %r1;
	add.s64 	%rd26, %rd22, %rd24;
	mad.lo.s64 	%rd27, %rd26, %rd23, %rd25;
	mov.u32 	%r79, %ntid.y;
	mul.lo.s32 	%r80, %r2, %r79;
	mov.u32 	%r81, %ntid.z;
	mul.lo.s32 	%r82, %r80, %r81;
	cvt.u64.u32 	%rd28, %r82;
	mul.lo.s64 	%rd29, %rd27, %rd28;
	mad.lo.s32 	%r83, %r6, %r79, %r5;
	mad.lo.s32 	%r84, %r83, %r2, %r3;
	cvt.u64.u32 	%rd30, %r84;
	neg.s64 	%rd31, %rd30;
	setp.ne.s64 	%p19, %rd29, %rd31;
	@%p19 bra 	$L__BB0_26;
	and.b32  	%r13, %r11, 15;
	setp.lt.u32 	%p20, %r11, 16;
	mov.f32 	%f120, 0f00000000;
	mov.b32 	%r99, 0;
	@%p20 bra 	$L__BB0_16;
	and.b32  	%r99, %r11, 2147483632;
	and.b32  	%r86, %r11, -16;
	neg.s32 	%r97, %r86;
	add.s64 	%rd41, %rd1, 32;
	mov.f32 	%f120, 0f00000000;
$L__BB0_15:
	.pragma "nounroll";
	ld.global.f32 	%f53, [%rd41+-32];
	add.f32 	%f54, %f120, %f53;
	ld.global.f32 	%f55, [%rd41+-28];
	add.f32 	%f56, %f54, %f55;
	ld.global.f32 	%f57, [%rd41+-24];
	add.f32 	%f58, %f56, %f57;
	ld.global.f32 	%f59, [%rd41+-20];
	add.f32 	%f60, %f58, %f59;
	ld.global.f32 	%f61, [%rd41+-16];
	add.f32 	%f62, %f60, %f61;
	ld.global.f32 	%f63, [%rd41+-12];
	add.f32 	%f64, %f62, %f63;
	ld.global.f32 	%f65, [%rd41+-8];
	add.f32 	%f66, %f64, %f65;
	ld.global.f32 	%f67, [%rd41+-4];
	add.f32 	%f68, %f66, %f67;
	ld.global.f32 	%f69, [%rd41];
	add.f32 	%f70, %f68, %f69;
	ld.global.f32 	%f71, [%rd41+4];
	add.f32 	%f72, %f70, %f71;
	ld.global.f32 	%f73, [%rd41+8];
	add.f32 	%f74, %f72, %f73;
	ld.global.f32 	%f75, [%rd41+12];
	add.f32 	%f76, %f74, %f75;
	ld.global.f32 	%f77, [%rd41+16];
	add.f32 	%f78, %f76, %f77;
	ld.global.f32 	%f79, [%rd41+20];
	add.f32 	%f80, %f78, %f79;
	ld.global.f32 	%f81, [%rd41+24];
	add.f32 	%f82, %f80, %f81;
	ld.global.f32 	%f83, [%rd41+28];
	add.f32 	%f120, %f82, %f83;
	add.s32 	%r97, %r97, 16;
	add.s64 	%rd41, %rd41, 64;
	setp.ne.s32 	%p21, %r97, 0;
	@%p21 bra 	$L__BB0_15;
$L__BB0_16:
	setp.eq.s32 	%p22, %r13, 0;
	@%p22 bra 	$L__BB0_25;
	and.b32  	%r19, %r11, 7;
	setp.lt.u32 	%p23, %r13, 8;
	@%p23 bra 	$L__BB0_19;
	mul.wide.u32 	%rd32, %r99, 4;
	add.s64 	%rd33, %rd1, %rd32;
	ld.global.f32 	%f85, [%rd33];
	add.f32 	%f86, %f120, %f85;
	ld.global.f32 	%f87, [%rd33+4];
	add.f32 	%f88, %f86, %f87;
	ld.global.f32 	%f89, [%rd33+8];
	add.f32 	%f90, %f88, %f89;
	ld.global.f32 	%f91, [%rd33+12];
	add.f32 	%f92, %f90, %f91;
	ld.global.f32 	%f93, [%rd33+16];
	add.f32 	%f94, %f92, %f93;
	ld.global.f32 	%f95, [%rd33+20];
	add.f32 	%f96, %f94, %f95;
	ld.global.f32 	%f97, [%rd33+24];
	add.f32 	%f98, %f96, %f97;
	ld.global.f32 	%f99, [%rd33+28];
	add.f32 	%f120, %f98, %f99;
	add.s32 	%r99, %r99, 8;
$L__BB0_19:
	setp.eq.s32 	%p24, %r19, 0;
	@%p24 bra 	$L__BB0_25;
	and.b32  	%r22, %r11, 3;
	setp.lt.u32 	%p25, %r19, 4;
	@%p25 bra 	$L__BB0_22;
	mul.wide.u32 	%rd34, %r99, 4;
	add.s64 	%rd35, %rd1, %rd34;
	ld.global.f32 	%f101, [%rd35];
	add.f32 	%f102, %f120, %f101;
	ld.global.f32 	%f103, [%rd35+4];
	add.f32 	%f104, %f102, %f103;
	ld.global.f32 	%f105, [%rd35+8];
	add.f32 	%f106, %f104, %f105;
	ld.global.f32 	%f107, [%rd35+12];
	add.f32 	%f120, %f106, %f107;
	add.s32 	%r99, %r99, 4;
$L__BB0_22:
	setp.eq.s32 	%p26, %r22, 0;
	@%p26 bra 	$L__BB0_25;
	mul.wide.u32 	%rd36, %r99, 4;
	add.s64 	%rd42, %rd1, %rd36;
	neg.s32 	%r101, %r22;
$L__BB0_24:
	.pragma "nounroll";
	ld.global.f32 	%f108, [%rd42];
	add.f32 	%f120, %f120, %f108;
	add.s64 	%rd42, %rd42, 4;
	add.s32 	%r101, %r101, 1;
	setp.ne.s32 	%p27, %r101, 0;
	@%p27 bra 	$L__BB0_24;
$L__BB0_25:
	st.global.f32 	[%rd1], %f120;
$L__BB0_26:
	setp.ne.s64 	%p28, %rd2, 0;
	@%p28 bra 	$L__BB0_28;
	// begin inline asm
	trap;
	// end inline asm
$L__BB0_28:
	setp.ne.s32 	%p29, %r7, 0;
	barrier.sync 	0;
	@%p29 bra 	$L__BB0_31;
	mul.lo.s32 	%r89, %r11, %r12;
	mov.u32 	%r90, %nctaid.z;
	mul.lo.s32 	%r91, %r89, %r90;
	add.s32 	%r92, %r1, %r9;
	neg.s32 	%r93, %r10;
	setp.eq.s32 	%p30, %r92, %r93;
	sub.s32 	%r94, -2147483647, %r91;
	selp.b32 	%r88, %r94, 1, %p30;
	// begin inline asm
	atom.add.release.gpu.u32 %r87,[%rd3],%r88;
	// end inline asm
$L__BB0_30:
	// begin inline asm
	ld.acquire.gpu.u32 %r95,[%rd3];
	// end inline asm
	xor.b32  	%r96, %r95, %r87;
	setp.gt.s32 	%p31, %r96, -1;
	@%p31 bra 	$L__BB0_30;
$L__BB0_31:
	setp.ge.s32 	%p32, %r4, %r29;
	barrier.sync 	0;
	@%p32 bra 	$L__BB0_33;
	ld.global.f32 	%f109, [%rd1];
	div.rn.f32 	%f110, %f111, %f109;
	mul.wide.s32 	%rd39, %r4, 4;
	add.s64 	%rd40, %rd1, %rd39;
	st.global.f32 	[%rd40], %f110;
$L__BB0_33:
	ret;

}


// ===== COMPILED SASS (sm_100) =====

	.target	sm_100

	.elftype	@"ET_EXEC"


//--------------------- .note.nv.tkinfo           --------------------------
	.section	.note.nv.tkinfo,"",@"SHT_NOTE"
	.sectionflags	@"SHF_NOTE_NV_TKINFO"
	.tkinfo
        /*0018*/ 	.word	0x00000002
        /*0030*/ 	.string	""
        /*0030*/ 	.string	"ptxas"
        /*0030*/ 	.string	"Cuda compilation tools, release 13.0, V13.0.88"
        /*0030*/ 	.string	"Build cuda_13.0.r13.0/compiler.36424714_0"
        /*0030*/ 	.string	"-arch sm_100 -m 64 "



//--------------------- .note.nv.cuinfo           --------------------------
	.section	.note.nv.cuinfo,"",@"SHT_NOTE"
	.sectionflags	@"SHF_NOTE_NV_CUINFO"
        /*0018*/ 	.short	0x0002
        /*001a*/ 	.short	0x0064
        /*001c*/ 	.short	0x0082
	.zero		2


//--------------------- .nv.info                  --------------------------
	.section	.nv.info,"",@"SHT_CUDA_INFO"
	.align	4


	//----- nvinfo : EIATTR_REGCOUNT
	.align		4
        /*0000*/ 	.byte	0x04, 0x2f
        /*0002*/ 	.short	(.L_1 - .L_0)
	.align		4
.L_0:
        /*0004*/ 	.word	index@(_Z9softmax1DPfS_i)
        /*0008*/ 	.word	0x00000020


	//----- nvinfo : EIATTR_FRAME_SIZE
	.align		4
.L_1:
        /*000c*/ 	.byte	0x04, 0x11
        /*000e*/ 	.short	(.L_3 - .L_2)
	.align		4
.L_2:
        /*0010*/ 	.word	index@($__internal_0_$__cuda_sm3x_div_rn_noftz_f32_slowpath)
        /*0014*/ 	.word	0x00000000


	//----- nvinfo : EIATTR_FRAME_SIZE
	.align		4
.L_3:
        /*0018*/ 	.byte	0x04, 0x11
        /*001a*/ 	.short	(.L_5 - .L_4)
	.align		4
.L_4:
        /*001c*/ 	.word	index@(_Z9softmax1DPfS_i)
        /*0020*/ 	.word	0x00000000


	//----- nvinfo : EIATTR_MIN_STACK_SIZE
	.align		4
.L_5:
        /*0024*/ 	.byte	0x04, 0x12
        /*0026*/ 	.short	(.L_7 - .L_6)
	.align		4
.L_6:
        /*0028*/ 	.word	index@(_Z9softmax1DPfS_i)
        /*002c*/ 	.word	0x00000000
.L_7:


//--------------------- .nv.compat                --------------------------
	.section	.nv.compat,"",@"SHT_CUDA_COMPAT_INFO"
	.align	4
        /*0000*/ 	.byte	0x02, 0x09, 0x00, 0x00, 0x02, 0x02, 0x01, 0x00, 0x02, 0x05, 0x05, 0x00, 0x03, 0x07, 0x01, 0x01
        /*0010*/ 	.byte	0x02, 0x03, 0x00, 0x00, 0x02, 0x06, 0x01, 0x00, 0x04, 0x0b, 0x08, 0x00, 0x01, 0x00, 0x00, 0x00
        /*0020*/ 	.byte	0x00, 0x00, 0x00, 0x00


//--------------------- .nv.info._Z9softmax1DPfS_i --------------------------
	.section	.nv.info._Z9softmax1DPfS_i,"",@"SHT_CUDA_INFO"
	.sectionflags	@""
	.align	4


	//----- nvinfo : EIATTR_CUDA_API_VERSION
	.align		4
        /*0000*/ 	.byte	0x04, 0x37
        /*0002*/ 	.short	(.L_9 - .L_8)
.L_8:
        /*0004*/ 	.word	0x00000082


	//----- nvinfo : EIATTR_KPARAM_INFO
	.align		4
.L_9:
        /*0008*/ 	.byte	0x04, 0x17
        /*000a*/ 	.short	(.L_11 - .L_10)
.L_10:
        /*000c*/ 	.word	0x00000000
        /*0010*/ 	.short	0x0002
        /*0012*/ 	.short	0x0010
        /*0014*/ 	.byte	0x00, 0xf0, 0x11, 0x00


	//----- nvinfo : EIATTR_KPARAM_INFO
	.align		4
.L_11:
        /*0018*/ 	.byte	0x04, 0x17
        /*001a*/ 	.short	(.L_13 - .L_12)
.L_12:
        /*001c*/ 	.word	0x00000000
        /*0020*/ 	.short	0x0001
        /*0022*/ 	.short	0x0008
        /*0024*/ 	.byte	0x00, 0xf5, 0x21, 0x00


	//----- nvinfo : EIATTR_KPARAM_INFO
	.align		4
.L_13:
        /*0028*/ 	.byte	0x04, 0x17
        /*002a*/ 	.short	(.L_15 - .L_14)
.L_14:
        /*002c*/ 	.word	0x00000000
        /*0030*/ 	.short	0x0000
        /*0032*/ 	.short	0x0000
        /*0034*/ 	.byte	0x00, 0xf5, 0x21, 0x00


	//----- nvinfo : EIATTR_SPARSE_MMA_MASK
	.align		4
.L_15:
        /*0038*/ 	.byte	0x03, 0x50
        /*003a*/ 	.short	0x0000


	//----- nvinfo : EIATTR_MAXREG_COUNT
	.align		4
        /*003c*/ 	.byte	0x03, 0x1b
        /*003e*/ 	.short	0x00ff


	//----- nvinfo : EIATTR_NUM_BARRIERS
	.align		4
        /*0040*/ 	.byte	0x02, 0x4c
        /*0042*/ 	.byte	0x01
	.zero		1


	//----- nvinfo : EIATTR_MERCURY_ISA_VERSION
	.align		4
        /*0044*/ 	.byte	0x03, 0x5f
        /*0046*/ 	.short	0x0101


	//----- nvinfo : EIATTR_INT_WARP_WIDE_INSTR_OFFSETS
	.align		4
        /*0048*/ 	.byte	0x04, 0x31
        /*004a*/ 	.short	(.L_17 - .L_16)


	//   ....[0]....
.L_16:
        /*004c*/ 	.word	0x000005f0


	//   ....[1]....
        /*0050*/ 	.word	0x00000730


	//   ....[2]....
        /*0054*/ 	.word	0x00001110


	//   ....[3]....
        /*0058*/ 	.word	0x00001240


	//----- nvinfo : EIATTR_COOP_GROUP_MASK_REGIDS
	.align		4
.L_17:
        /*005c*/ 	.byte	0x04, 0x29
        /*005e*/ 	.short	(.L_19 - .L_18)


	//   ....[0]....
.L_18:
        /*0060*/ 	.word	0xffffffff


	//   ....[1]....
        /*0064*/ 	.word	0xffffffff


	//   ....[2]....
        /*0068*/ 	.word	0xffffffff


	//   ....[3]....
        /*006c*/ 	.word	0xffffffff


	//   ....[4]....
        /*0070*/ 	.word	0xffffffff


	//   ....[5]....
        /*0074*/ 	.word	0xffffffff


	//   ....[6]....
        /*0078*/ 	.word	0xffffffff


	//   ....[7]....
        /*007c*/ 	.word	0xffffffff


	//   ....[8]....
        /*0080*/ 	.word	0xffffffff


	//   ....[9]....
        /*0084*/ 	.word	0xffffffff


	//   ....[10]....
        /*0088*/ 	.word	0xffffffff


	//   ....[11]....
        /*008c*/ 	.word	0xffffffff


	//   ....[12]....
        /*0090*/ 	.word	0xffffffff


	//   ....[13]....
        /*0094*/ 	.word	0xffffffff


	//   ....[14]....
        /*0098*/ 	.word	0x0500000e


	//   ....[15]....
        /*009c*/ 	.word	0x0500000e


	//   ....[16]....
        /*00a0*/ 	.word	0x0500000e


	//   ....[17]....
        /*00a4*/ 	.word	0x0500000e


	//   ....[18]....
        /*00a8*/ 	.word	0x0500000e


	//   ....[19]....
        /*00ac*/ 	.word	0x0500000e


	//   ....[20]....
        /*00b0*/ 	.word	0x0500000e


	//   ....[21]....
        /*00b4*/ 	.word	0x0500000e


	//   ....[22]....
        /*00b8*/ 	.word	0x0500000e


	//----- nvinfo : EIATTR_COOP_GROUP_INSTR_OFFSETS
	.align		4
.L_19:
        /*00bc*/ 	.byte	0x04, 0x28
        /*00be*/ 	.short	(.L_21 - .L_20)


	//   ....[0]....
.L_20:
        /*00c0*/ 	.word	0x00000260


	//   ....[1]....
        /*00c4*/ 	.word	0x00000280


	//   ....[2]....
        /*00c8*/ 	.word	0x000002a0


	//   ....[3]....
        /*00cc*/ 	.word	0x000002d0


	//   ....[4]....
        /*00d0*/ 	.word	0x00000300


	//   ....[5]....
        /*00d4*/ 	.word	0x000003d0


	//   ....[6]....
        /*00d8*/ 	.word	0x000003f0


	//   ....[7]....
        /*00dc*/ 	.word	0x00000410


	//   ....[8]....
        /*00e0*/ 	.word	0x00000430


	//   ....[9]....
        /*00e4*/ 	.word	0x00000450


	//   ....[10]....
        /*00e8*/ 	.word	0x00000520


	//   ....[11]....
        /*00ec*/ 	.word	0x000007e0


	//   ....[12]....
        /*00f0*/ 	.word	0x000010c0


	//   ....[13]....
        /*00f4*/ 	.word	0x000012f0


	//   ....[14]....
        /*00f8*/ 	.word	0x00001490


	//   ....[15]....
        /*00fc*/ 	.word	0x00001500


	//   ....[16]....
        /*0100*/ 	.word	0x00001570


	//   ....[17]....
        /*0104*/ 	.word	0x000015e0


	//   ....[18]....
        /*0108*/ 	.word	0x00001640


	//   ....[19]....
        /*010c*/ 	.word	0x000016f0


	//   ....[20]....
        /*0110*/ 	.word	0x000017b0


	//   ....[21]....
        /*0114*/ 	.word	0x00001870


	//   ....[22]....
        /*0118*/ 	.word	0x00001930


	//----- nvinfo : EIATTR_VRC_CTA_INIT_COUNT
	.align		4
.L_21:
        /*011c*/ 	.byte	0x02, 0x4a
	.zero		1
	.zero		1


	//----- nvinfo : EIATTR_EXIT_INSTR_OFFSETS
	.align		4
        /*0120*/ 	.byte	0x04, 0x1c
        /*0122*/ 	.short	(.L_23 - .L_22)


	//   ....[0]....
.L_22:
        /*0124*/ 	.word	0x00001300


	//   ....[1]....
        /*0128*/ 	.word	0x00001440


	//----- nvinfo : EIATTR_CRS_STACK_SIZE
	.align		4
.L_23:
        /*012c*/ 	.byte	0x04, 0x1e
        /*012e*/ 	.short	(.L_25 - .L_24)
.L_24:
        /*0130*/ 	.word	0x00000000


	//----- nvinfo : EIATTR_CBANK_PARAM_SIZE
	.align		4
.L_25:
        /*0134*/ 	.byte	0x03, 0x19
        /*0136*/ 	.short	0x0014


	//----- nvinfo : EIATTR_PARAM_CBANK
	.align		4
        /*0138*/ 	.byte	0x04, 0x0a
        /*013a*/ 	.short	(.L_27 - .L_26)
	.align		4
.L_26:
        /*013c*/ 	.word	index@(.nv.constant0._Z9softmax1DPfS_i)
        /*0140*/ 	.short	0x0380
        /*0142*/ 	.short	0x0014


	//----- nvinfo : EIATTR_SW_WAR
	.align		4
.L_27:
        /*0144*/ 	.byte	0x04, 0x36
        /*0146*/ 	.short	(.L_29 - .L_28)
.L_28:
        /*0148*/ 	.word	0x00000008
.L_29:


//--------------------- .nv.callgraph             --------------------------
	.section	.nv.callgraph,"",@"SHT_CUDA_CALLGRAPH"
	.align	4
	.sectionentsize	8
	.align		4
        /*0000*/ 	.word	0x00000000
	.align		4
        /*0004*/ 	.word	0xffffffff
	.align		4
        /*0008*/ 	.word	0x00000000
	.align		4
        /*000c*/ 	.word	0xfffffffe
	.align		4
        /*0010*/ 	.word	0x00000000
	.align		4
        /*0014*/ 	.word	0xfffffffd
	.align		4
        /*0018*/ 	.word	0x00000000
	.align		4
        /*001c*/ 	.word	0xfffffffc


//--------------------- .text._Z9softmax1DPfS_i   --------------------------
	.section	.text._Z9softmax1DPfS_i,"ax",@progbits
	.align	128
        .global         _Z9softmax1DPfS_i
        .type           _Z9softmax1DPfS_i,@function
        .size           _Z9softmax1DPfS_i,(.L_x_55 - _Z9softmax1DPfS_i)
        .other          _Z9softmax1DPfS_i,@"STO_CUDA_ENTRY STV_DEFAULT"
_Z9softmax1DPfS_i:
.text._Z9softmax1DPfS_i:
[----:B------:R-:W-:Y:S01]  /*0000*/  LDC R1, c[0x0][0x37c] ;  /* 0x0000df00ff017b82 */ /* 0x000fe20000000800 */
[----:B------:R-:W0:Y:S01]  /*0010*/  S2R R7, SR_TID.X ;  /* 0x0000000000077919 */ /* 0x000e220000002100 */
[----:B------:R-:W0:Y:S01]  /*0020*/  LDCU UR11, c[0x0][0x360] ;  /* 0x00006c00ff0b77ac */ /* 0x000e220008000800 */
[----:B------:R-:W0:Y:S01]  /*0030*/  S2R R2, SR_CTAID.X ;  /* 0x0000000000027919 */ /* 0x000e220000002500 */
[----:B------:R-:W1:Y:S01]  /*0040*/  LDCU UR4, c[0x0][0x390] ;  /* 0x00007200ff0477ac */ /* 0x000e620008000800 */
[----:B------:R-:W2:Y:S01]  /*0050*/  LDCU.64 UR8, c[0x0][0x358] ;  /* 0x00006b00ff0877ac */ /* 0x000ea20008000a00 */
[----:B0-----:R-:W-:-:S05]  /*0060*/  IMAD R8, R2, UR11, R7 ;  /* 0x0000000b02087c24 */ /* 0x001fca000f8e0207 */
[----:B-1----:R-:W-:-:S13]  /*0070*/  ISETP.GE.AND P1, PT, R8, UR4, PT ;  /* 0x0000000408007c0c */ /* 0x002fda000bf26270 */
[----:B------:R-:W0:Y:S02]  /*0080*/  @!P1 LDC.64 R4, c[0x0][0x380] ;  /* 0x0000e000ff049b82 */ /* 0x000e240000000a00 */
[----:B0-----:R-:W-:-:S06]  /*0090*/  @!P1 IMAD.WIDE R4, R8, 0x4, R4 ;  /* 0x0000000408049825 */ /* 0x001fcc00078e0204 */
[----:B--2---:R0:W2:Y:S01]  /*00a0*/  @!P1 LDG.E R4, desc[UR8][R4.64] ;  /* 0x0000000804049981 */ /* 0x0040a2000c1e1900 */
[----:B------:R-:W-:Y:S01]  /*00b0*/  @!P1 IMAD.MOV.U32 R9, RZ, RZ, 0x3bbb989d ;  /* 0x3bbb989dff099424 */ /* 0x000fe200078e00ff */
[----:B------:R-:W-:Y:S01]  /*00c0*/  LOP3.LUT P0, RZ, R7, 0x1f, RZ, 0xc0, !PT ;  /* 0x0000001f07ff7812 */ /* 0x000fe2000780c0ff */
[----:B------:R-:W-:Y:S01]  /*00d0*/  @!P1 IMAD.MOV.U32 R11, RZ, RZ, 0x437c0000 ;  /* 0x437c0000ff0b9424 */ /* 0x000fe200078e00ff */
[----:B------:R-:W-:Y:S01]  /*00e0*/  UIADD3 UR4, UPT, UPT, UR11, 0x1f, URZ ;  /* 0x0000001f0b047890 */ /* 0x000fe2000fffe0ff */
[----:B------:R-:W-:Y:S01]  /*00f0*/  BSSY B0, `(.L_x_0) ;  /* 0x000003c000007945 */ /* 0x000fe20003800000 */
[----:B0-----:R-:W-:-:S05]  /*0100*/  CS2R.32 R5, SR_CgaSize ;  /* 0x0000000000057805 */ /* 0x001fca0000008a00 */
[----:B------:R-:W-:-:S05]  /*0110*/  IMAD R5, R5, -0xa0, RZ ;  /* 0xffffff6005057824 */ /* 0x000fca00078e02ff */
[----:B------:R-:W-:-:S14]  /*0120*/  R2UR UR7, R5 ;  /* 0x00000000050772ca */ /* 0x000fdc00000e0000 */
[----:B------:R-:W0:Y:S01]  /*0130*/  LDCU UR7, c[0x0][UR7+0x258] ;  /* 0x00004b00070777ac */ /* 0x000e220008000800 */
[----:B------:R-:W-:Y:S01]  /*0140*/  USHF.R.U32.HI UR4, URZ, 0x5, UR4 ;  /* 0x00000005ff047899 */ /* 0x000fe20008011604 */
[----:B------:R-:W-:-:S05]  /*0150*/  CS2R.32 R5, SR_CgaSize ;  /* 0x0000000000057805 */ /* 0x000fca0000008a00 */
[----:B------:R-:W-:-:S05]  /*0160*/  IMAD R5, R5, -0xa0, RZ ;  /* 0xffffff6005057824 */ /* 0x000fca00078e02ff */
[----:B------:R-:W-:-:S14]  /*0170*/  R2UR UR10, R5 ;  /* 0x00000000050a72ca */ /* 0x000fdc00000e0000 */
[----:B------:R-:W1:Y:S01]  /*0180*/  LDCU UR10, c[0x0][UR10+0x254] ;  /* 0x00004a800a0a77ac */ /* 0x000e620008000800 */
[----:B------:R-:W3:Y:S01]  /*0190*/  @!P0 S2R R13, SR_CgaCtaId ;  /* 0x00000000000d8919 */ /* 0x000ee20000008800 */
[----:B------:R-:W-:-:S04]  /*01a0*/  @!P0 MOV R10, 0x400 ;  /* 0x00000400000a8802 */ /* 0x000fc80000000f00 */
[----:B---3--:R-:W-:-:S04]  /*01b0*/  @!P0 LEA R10, R13, R10, 0x18 ;  /* 0x0000000a0d0a8211 */ /* 0x008fc800078ec0ff */
[----:B------:R-:W-:Y:S01]  /*01c0*/  @!P0 LEA.HI R10, R7, R10, RZ, 0x1d ;  /* 0x0000000a070a8211 */ /* 0x000fe200078fe8ff */
[----:B--2---:R-:W-:-:S04]  /*01d0*/  @!P1 FFMA.SAT R0, R4, R9, 0.5 ;  /* 0x3f00000004009423 */ /* 0x004fc80000002009 */
[----:B------:R-:W-:-:S04]  /*01e0*/  @!P1 FFMA.RM R0, R0, R11, 12582913 ;  /* 0x4b40000100009423 */ /* 0x000fc8000000400b */
[C---:B------:R-:W-:Y:S01]  /*01f0*/  @!P1 FADD R9, R0.reuse, -12583039 ;  /* 0xcb40007f00099421 */ /* 0x040fe20000000000 */
[----:B------:R-:W-:-:S03]  /*0200*/  @!P1 IMAD.SHL.U32 R0, R0, 0x800000, RZ ;  /* 0x0080000000009824 */ /* 0x000fc600078e00ff */
[----:B------:R-:W-:-:S04]  /*0210*/  @!P1 FFMA R9, R4, 1.4426950216293334961, -R9 ;  /* 0x3fb8aa3b04099823 */ /* 0x000fc80000000809 */
[----:B------:R-:W-:Y:S01]  /*0220*/  @!P1 FFMA R6, R4, 1.925963033500011079e-08, R9 ;  /* 0x32a5706004069823 */ /* 0x000fe20000000009 */
[----:B------:R-:W-:-:S03]  /*0230*/  HFMA2 R9, -RZ, RZ, 0, 0 ;  /* 0x00000000ff097431 */ /* 0x000fc600000001ff */
[----:B------:R-:W2:Y:S02]  /*0240*/  @!P1 MUFU.EX2 R11, R6 ;  /* 0x00000006000b9308 */ /* 0x000ea40000000800 */
[----:B--2---:R-:W-:-:S05]  /*0250*/  @!P1 FMUL R9, R0, R11 ;  /* 0x0000000b00099220 */ /* 0x004fca0000400000 */
[----:B------:R-:W2:Y:S02]  /*0260*/  SHFL.DOWN PT, R0, R9, 0x10, 0x1f ;  /* 0x0a001f0009007f89 */ /* 0x000ea400000e0000 */
[----:B--2---:R-:W-:-:S05]  /*0270*/  FADD R0, R0, R9 ;  /* 0x0000000900007221 */ /* 0x004fca0000000000 */
[----:B------:R-:W2:Y:S02]  /*0280*/  SHFL.DOWN PT, R5, R0, 0x8, 0x1f ;  /* 0x09001f0000057f89 */ /* 0x000ea400000e0000 */
[----:B--2---:R-:W-:-:S05]  /*0290*/  FADD R5, R0, R5 ;  /* 0x0000000500057221 */ /* 0x004fca0000000000 */
[----:B------:R-:W2:Y:S02]  /*02a0*/  SHFL.DOWN PT, R4, R5, 0x4, 0x1f ;  /* 0x08801f0005047f89 */ /* 0x000ea400000e0000 */
[----:B--2---:R-:W-:Y:S01]  /*02b0*/  FADD R4, R5, R4 ;  /* 0x0000000405047221 */ /* 0x004fe20000000000 */
[----:B-1----:R-:W-:-:S04]  /*02c0*/  IMAD.U32 R5, RZ, RZ, UR10 ;  /* 0x0000000aff057e24 */ /* 0x002fc8000f8e00ff */
[----:B------:R-:W1:Y:S02]  /*02d0*/  SHFL.DOWN PT, R11, R4, 0x2, 0x1f ;  /* 0x08401f00040b7f89 */ /* 0x000e6400000e0000 */
[----:B-1----:R-:W-:Y:S01]  /*02e0*/  FADD R11, R4, R11 ;  /* 0x0000000b040b7221 */ /* 0x002fe20000000000 */
[----:B0-----:R-:W-:-:S04]  /*02f0*/  MOV R4, UR7 ;  /* 0x0000000700047c02 */ /* 0x001fc80008000f00 */
[----:B------:R-:W0:Y:S02]  /*0300*/  SHFL.DOWN PT, R6, R11, 0x1, 0x1f ;  /* 0x08201f000b067f89 */ /* 0x000e2400000e0000 */
[----:B0-----:R-:W-:-:S05]  /*0310*/  FADD R13, R11, R6 ;  /* 0x000000060b0d7221 */ /* 0x001fca0000000000 */
[----:B------:R0:W-:Y:S01]  /*0320*/  @!P0 STS [R10], R13 ;  /* 0x0000000d0a008388 */ /* 0x0001e20000000800 */
[----:B------:R-:W-:Y:S01]  /*0330*/  BAR.SYNC.DEFER_BLOCKING 0x0 ;  /* 0x0000000000007b1d */ /* 0x000fe20000010000 */
[----:B------:R-:W-:-:S13]  /*0340*/  ISETP.GE.U32.AND P0, PT, R7, UR4, PT ;  /* 0x0000000407007c0c */ /* 0x000fda000bf06070 */
[----:B0-----:R-:W-:Y:S05]  /*0350*/  @P0 BRA `(.L_x_1) ;  /* 0x0000000000540947 */ /* 0x001fea0003800000 */
[----:B------:R-:W0:Y:S01]  /*0360*/  S2UR UR5, SR_CgaCtaId ;  /* 0x00000000000579c3 */ /* 0x000e220000008800 */
[----:B------:R-:W-:Y:S02]  /*0370*/  UMOV UR4, 0x400 ;  /* 0x0000040000047882 */ /* 0x000fe40000000000 */
[----:B0-----:R-:W-:-:S06]  /*0380*/  ULEA UR4, UR5, UR4, 0x18 ;  /* 0x0000000405047291 */ /* 0x001fcc000f8ec0ff */
[----:B------:R-:W-:Y:S01]  /*0390*/  LEA R0, R7, UR4, 0x2 ;  /* 0x0000000407007c11 */ /* 0x000fe2000f8e10ff */
[----:B------:R-:W-:-:S05]  /*03a0*/  UMOV UR4, 0xffffffff ;  /* 0xffffffff00047882 */ /* 0x000fca0000000000 */
[----:B------:R-:W0:Y:S01]  /*03b0*/  LDS R0, [R0] ;  /* 0x0000000000007984 */ /* 0x000e220000000800 */
[----:B------:R-:W-:Y:S05]  /*03c0*/  BRA.DIV UR4, `(.L_x_2) ;  /* 0x0000001204207947 */ /* 0x000fea000b800000 */
[----:B0-----:R-:W0:Y:S02]  /*03d0*/  SHFL.DOWN PT, R11, R0, 0x10, 0x1f ;  /* 0x0a001f00000b7f89 */ /* 0x001e2400000e0000 */
[----:B0-----:R-:W-:-:S05]  /*03e0*/  FADD R11, R0, R11 ;  /* 0x0000000b000b7221 */ /* 0x001fca0000000000 */
[----:B------:R-:W0:Y:S02]  /*03f0*/  SHFL.DOWN PT, R6, R11, 0x8, 0x1f ;  /* 0x09001f000b067f89 */ /* 0x000e2400000e0000 */
[----:B0-----:R-:W-:-:S05]  /*0400*/  FADD R6, R11, R6 ;  /* 0x000000060b067221 */ /* 0x001fca0000000000 */
[----:B------:R-:W0:Y:S02]  /*0410*/  SHFL.DOWN PT, R13, R6, 0x4, 0x1f ;  /* 0x08801f00060d7f89 */ /* 0x000e2400000e0000 */
[----:B0-----:R-:W-:-:S05]  /*0420*/  FADD R13, R6, R13 ;  /* 0x0000000d060d7221 */ /* 0x001fca0000000000 */
[----:B------:R-:W0:Y:S02]  /*0430*/  SHFL.DOWN PT, R10, R13, 0x2, 0x1f ;  /* 0x08401f000d0a7f89 */ /* 0x000e2400000e0000 */
[----:B0-----:R-:W-:-:S05]  /*0440*/  FADD R12, R13, R10 ;  /* 0x0000000a0d0c7221 */ /* 0x001fca0000000000 */
[----:B------:R0:W1:Y:S02]  /*0450*/  SHFL.DOWN PT, R15, R12, 0x1, 0x1f ;  /* 0x08201f000c0f7f89 */ /* 0x00006400000e0000 */
.L_x_30:
[----:B------:R-:W-:Y:S01]  /*0460*/  ISETP.NE.AND P0, PT, R7, RZ, PT ;  /* 0x000000ff0700720c */ /* 0x000fe20003f05270 */
[----:B-1----:R-:W-:-:S12]  /*0470*/  FADD R15, R12, R15 ;  /* 0x0000000f0c0f7221 */ /* 0x002fd80000000000 */
[----:B------:R-:W1:Y:S02]  /*0480*/  @!P0 LDC.64 R10, c[0x0][0x388] ;  /* 0x0000e200ff0a8b82 */ /* 0x000e640000000a00 */
[----:B-1----:R-:W-:-:S05]  /*0490*/  @!P0 IMAD.WIDE.U32 R10, R2, 0x4, R10 ;  /* 0x00000004020a8825 */ /* 0x002fca00078e000a */
[----:B------:R1:W-:Y:S02]  /*04a0*/  @!P0 STG.E desc[UR8][R10.64], R15 ;  /* 0x0000000f0a008986 */ /* 0x0003e4000c101908 */
.L_x_1:
[----:B------:R-:W-:Y:S05]  /*04b0*/  BSYNC B0 ;  /* 0x0000000000007941 */ /* 0x000fea0003800000 */
.L_x_0:
[----:B------:R-:W-:-:S04]  /*04c0*/  UISETP.NE.U32.AND UP0, UPT, UR7, URZ, UPT ;  /* 0x000000ff0700728c */ /* 0x000fc8000bf05070 */
[----:B------:R-:W-:-:S09]  /*04d0*/  UISETP.NE.AND.EX UP0, UPT, UR10, URZ, UPT, UP0 ;  /* 0x000000ff0a00728c */ /* 0x000fd2000bf05300 */
[----:B------:R-:W-:Y:S05]  /*04e0*/  BRA.U UP0, `(.L_x_3) ;  /* 0x0000000100047547 */ /* 0x000fea000b800000 */
[----:B------:R-:W-:Y:S05]  /*04f0*/  BPT.TRAP 0x1 ;  /* 0x000000040000795c */ /* 0x000fea0000300000 */
.L_x_3:
[----:B------:R-:W-:-:S03]  /*0500*/  UMOV UR4, 0xffffffff ;  /* 0xffffffff00047882 */ /* 0x000fc60000000000 */
[----:B------:R-:W-:Y:S05]  /*0510*/  BRA.DIV UR4, `(.L_x_4) ;  /* 0x0000001204587947 */ /* 0x000fea000b800000 */
[----:B------:R-:W-:Y:S06]  /*0520*/  BAR.SYNC.DEFER_BLOCKING 0x0 ;  /* 0x0000000000007b1d */ /* 0x000fec0000010000 */
.L_x_33:
[----:B------:R-:W1:Y:S01]  /*0530*/  S2R R6, SR_TID.Y ;  /* 0x0000000000067919 */ /* 0x000e620000002200 */
[----:B------:R-:W-:Y:S01]  /*0540*/  BSSY B0, `(.L_x_5) ;  /* 0x0000027000007945 */ /* 0x000fe20003800000 */
[----:B------:R-:W2:Y:S01]  /*0550*/  S2R R17, SR_TID.Z ;  /* 0x0000000000117919 */ /* 0x000ea20000002300 */
[----:B-1----:R-:W-:-:S04]  /*0560*/  IADD3 R10, PT, PT, R7, R6, RZ ;  /* 0x00000006070a7210 */ /* 0x002fc80007ffe0ff */
[----:B--2---:R-:W-:-:S13]  /*0570*/  LOP3.LUT P0, R10, R10, RZ, R17, 0xfa, !PT ;  /* 0x000000ff0a0a7212 */ /* 0x004fda000780fa11 */
[----:B------:R-:W-:Y:S05]  /*0580*/  @P0 BRA `(.L_x_6) ;  /* 0x0000000000880947 */ /* 0x000fea0003800000 */
[----:B------:R-:W1:Y:S01]  /*0590*/  S2R R11, SR_CTAID.Y ;  /* 0x00000000000b7919 */ /* 0x000e620000002600 */
[----:B------:R-:W2:Y:S01]  /*05a0*/  LDCU UR4, c[0x0][0x370] ;  /* 0x00006e00ff0477ac */ /* 0x000ea20008000800 */
[----:B0-----:R-:W0:Y:S01]  /*05b0*/  S2R R12, SR_CTAID.Z ;  /* 0x00000000000c7919 */ /* 0x001e220000002700 */
[----:B------:R-:W3:Y:S01]  /*05c0*/  LDCU UR5, c[0x0][0x374] ;  /* 0x00006e80ff0577ac */ /* 0x000ee20008000800 */
[----:B------:R-:W4:Y:S01]  /*05d0*/  S2R R13, SR_LANEID ;  /* 0x00000000000d7919 */ /* 0x000f220000000000 */
[----:B------:R-:W5:Y:S01]  /*05e0*/  LDCU UR6, c[0x0][0x378] ;  /* 0x00006f00ff0677ac */ /* 0x000f620008000800 */
[----:B------:R-:W-:Y:S01]  /*05f0*/  VOTEU.ANY UR12, UPT, PT ;  /* 0x00000000000c7886 */ /* 0x000fe200038e0100 */
[----:B--2---:R-:W-:-:S04]  /*0600*/  UIADD3 UR4, UPT, UPT, URZ, -UR4, URZ ;  /* 0x80000004ff047290 */ /* 0x004fc8000fffe0ff */
[----:B---3--:R-:W-:-:S04]  /*0610*/  UIMAD UR4, UR4, UR5, URZ ;  /* 0x00000005040472a4 */ /* 0x008fc8000f8e02ff */
[----:B-----5:R-:W-:Y:S01]  /*0620*/  UIMAD UR4, UR6, UR4, -0x7fffffff ;  /* 0x80000001060474a4 */ /* 0x020fe2000f8e0204 */
[----:B-1----:R-:W-:Y:S01]  /*0630*/  IMAD.IADD R0, R2, 0x1, R11 ;  /* 0x0000000102007824 */ /* 0x002fe200078e020b */
[----:B0-----:R-:W-:Y:S02]  /*0640*/  IADD3 R11, PT, PT, -R12, RZ, RZ ;  /* 0x000000ff0c0b7210 */ /* 0x001fe40007ffe1ff */
[----:B------:R-:W4:Y:S02]  /*0650*/  FLO.U32 R12, UR12 ;  /* 0x0000000c000c7d00 */ /* 0x000f2400080e0000 */
[----:B------:R-:W-:-:S06]  /*0660*/  ISETP.NE.AND P2, PT, R0, R11, PT ;  /* 0x0000000b0000720c */ /* 0x000fcc0003f45270 */
[----:B------:R-:W0:Y:S01]  /*0670*/  POPC R0, UR12 ;  /* 0x0000000c00007d09 */ /* 0x000e220008000000 */
[----:B----4-:R-:W-:-:S06]  /*0680*/  ISETP.EQ.U32.AND P0, PT, R12, R13, PT ;  /* 0x0000000d0c00720c */ /* 0x010fcc0003f02070 */
[----:B------:R-:W-:Y:S01]  /*0690*/  VOTEU.ANY UP0, P2 ;  /* 0x0000000000ff7886 */ /* 0x000fe20001000100 */
[----:B------:R-:W-:-:S06]  /*06a0*/  USEL UR4, UR4, 0x1, !UP0 ;  /* 0x0000000104047887 */ /* 0x000fcc000c000000 */
[----:B0-----:R-:W-:Y:S01]  /*06b0*/  IMAD R11, R0, UR4, RZ ;  /* 0x00000004000b7c24 */ /* 0x001fe2000f8e02ff */
[----:B------:R-:W-:Y:S06]  /*06c0*/  @P0 MEMBAR.ALL.GPU ;  /* 0x0000000000000992 */ /* 0x000fec000000a000 */
[----:B------:R-:W-:-:S00]  /*06d0*/  @P0 ERRBAR ;  /* 0x00000000000009ab */ /* 0x000fc00000000000 */
[----:B------:R-:W-:Y:S06]  /*06e0*/  @P0 CGAERRBAR ;  /* 0x00000000000005ab */ /* 0x000fec0000000000 */
[----:B------:R-:W2:Y:S01]  /*06f0*/  @P0 ATOM.E.ADD.STRONG.GPU PT, R11, desc[UR8][R4.64+0x4], R11 ;  /* 0x8000040b040b098a */ /* 0x000ea200081ef108 */
[----:B------:R-:W0:Y:S02]  /*0700*/  S2R R13, SR_LTMASK ;  /* 0x00000000000d7919 */ /* 0x000e240000003900 */
[----:B0-----:R-:W-:-:S06]  /*0710*/  LOP3.LUT R13, R13, UR12, RZ, 0xc0, !PT ;  /* 0x0000000c0d0d7c12 */ /* 0x001fcc000f8ec0ff */
[----:B------:R-:W0:Y:S01]  /*0720*/  POPC R13, R13 ;  /* 0x0000000d000d7309 */ /* 0x000e220000000000 */
[----:B--2---:R-:W0:Y:S02]  /*0730*/  SHFL.IDX PT, R0, R11, R12, 0x1f ;  /* 0x00001f0c0b007589 */ /* 0x004e2400000e0000 */
[----:B0-----:R-:W-:-:S07]  /*0740*/  IMAD R0, R13, UR4, R0 ;  /* 0x000000040d007c24 */ /* 0x001fce000f8e0200 */
.L_x_7:
[----:B------:R-:W2:Y:S04]  /*0750*/  LD.E.STRONG.GPU R11, desc[UR8][R4.64+0x4] ;  /* 0x00000408040b7980 */ /* 0x000ea8000c10f900 */
[----:B--2---:R-:W-:Y:S01]  /*0760*/  CCTL.IVALL ;  /* 0x00000000ff00798f */ /* 0x004fe20002000000 */
[----:B------:R-:W-:Y:S05]  /*0770*/  YIELD ;  /* 0x0000000000007946 */ /* 0x000fea0003800000 */
[----:B------:R-:W-:-:S04]  /*0780*/  LOP3.LUT R11, R11, R0, RZ, 0x3c, !PT ;  /* 0x000000000b0b7212 */ /* 0x000fc800078e3cff */
[----:B------:R-:W-:-:S13]  /*0790*/  ISETP.GT.AND P0, PT, R11, -0x1, PT ;  /* 0xffffffff0b00780c */ /* 0x000fda0003f04270 */
[----:B------:R-:W-:Y:S05]  /*07a0*/  @P0 BRA `(.L_x_7) ;  /* 0xfffffffc00e80947 */ /* 0x000fea000383ffff */
.L_x_6:
[----:B------:R-:W-:Y:S05]  /*07b0*/  BSYNC B0 ;  /* 0x0000000000007941 */ /* 0x000fea0003800000 */
.L_x_5:
[----:B------:R-:W-:-:S03]  /*07c0*/  UMOV UR4, 0xffffffff ;  /* 0xffffffff00047882 */ /* 0x000fc60000000000 */
[----:B------:R-:W-:Y:S05]  /*07d0*/  BRA.DIV UR4, `(.L_x_8) ;  /* 0x0000000e04d87947 */ /* 0x000fea000b800000 */
[----:B------:R-:W-:Y:S06]  /*07e0*/  BAR.SYNC.DEFER_BLOCKING 0x0 ;  /* 0x0000000000007b1d */ /* 0x000fec0000010000 */
.L_x_36:
[----:B------:R-:W1:Y:S01]  /*07f0*/  S2R R15, SR_CTAID.Z ;  /* 0x00000000000f7919 */ /* 0x000e620000002700 */
[----:B------:R-:W2:Y:S01]  /*0800*/  LDC R11, c[0x0][0x370] ;  /* 0x0000dc00ff0b7b82 */ /* 0x000ea20000000800 */
[----:B------:R-:W-:Y:S01]  /*0810*/  HFMA2 R3, -RZ, RZ, 0, 0 ;  /* 0x00000000ff037431 */ /* 0x000fe200000001ff */
[----:B------:R-:W-:Y:S01]  /*0820*/  BSSY.RECONVERGENT B0, `(.L_x_9) ;  /* 0x0000086000007945 */ /* 0x000fe20003800200 */
[----:B------:R-:W3:Y:S05]  /*0830*/  S2R R13, SR_CTAID.Y ;  /* 0x00000000000d7919 */ /* 0x000eea0000002600 */
[----:B------:R-:W1:Y:S01]  /*0840*/  LDC R0, c[0x0][0x374] ;  /* 0x0000dd00ff007b82 */ /* 0x000e620000000800 */
[----:B------:R-:W4:Y:S01]  /*0850*/  LDCU UR4, c[0x0][0x364] ;  /* 0x00006c80ff0477ac */ /* 0x000f220008000800 */
[----:B------:R-:W5:Y:S01]  /*0860*/  LDCU UR5, c[0x0][0x368] ;  /* 0x00006d00ff0577ac */ /* 0x000f620008000800 */
[----:B----4-:R-:W-:Y:S01]  /*0870*/  IMAD R6, R17, UR4, R6 ;  /* 0x0000000411067c24 */ /* 0x010fe2000f8e0206 */
[----:B------:R-:W-:-:S03]  /*0880*/  UIMAD UR4, UR11, UR4, URZ ;  /* 0x000000040b0472a4 */ /* 0x000fc6000f8e02ff */
[----:B------:R-:W-:Y:S01]  /*0890*/  IMAD R6, R6, UR11, R7 ;  /* 0x0000000b06067c24 */ /* 0x000fe2000f8e0207 */
[----:B-----5:R-:W-:Y:S01]  /*08a0*/  UIMAD UR4, UR4, UR5, URZ ;  /* 0x00000005040472a4 */ /* 0x020fe2000f8e02ff */
[----:B-1----:R-:W-:-:S05]  /*08b0*/  IMAD R16, R15, R0, RZ ;  /* 0x000000000f107224 */ /* 0x002fca00078e02ff */
[----:B---3--:R-:W-:-:S05]  /*08c0*/  IADD3 R16, P0, PT, R16, R13, RZ ;  /* 0x0000000d10107210 */ /* 0x008fca0007f1e0ff */
[----:B0-----:R-:W-:Y:S02]  /*08d0*/  IMAD.X R12, RZ, RZ, RZ, P0 ;  /* 0x000000ffff0c7224 */ /* 0x001fe400000e06ff */
[----:B--2---:R-:W-:-:S04]  /*08e0*/  IMAD.WIDE.U32 R16, R11, R16, R2 ;  /* 0x000000100b107225 */ /* 0x004fc800078e0002 */
[----:B------:R-:W-:-:S04]  /*08f0*/  IMAD R19, R12, R11, RZ ;  /* 0x0000000b0c137224 */ /* 0x000fc800078e02ff */
[----:B------:R-:W-:Y:S01]  /*0900*/  IMAD.IADD R7, R17, 0x1, R19 ;  /* 0x0000000111077824 */ /* 0x000fe200078e0213 */
[----:B------:R-:W-:Y:S01]  /*0910*/  IADD3 R19, P2, PT, RZ, -R6, RZ ;  /* 0x80000006ff137210 */ /* 0x000fe20007f5e0ff */
[----:B------:R-:W-:-:S04]  /*0920*/  IMAD.WIDE.U32 R16, R16, UR4, RZ ;  /* 0x0000000410107c25 */ /* 0x000fc8000f8e00ff */
[----:B------:R-:W-:Y:S01]  /*0930*/  IMAD R7, R7, UR4, RZ ;  /* 0x0000000407077c24 */ /* 0x000fe2000f8e02ff */
[----:B------:R-:W-:Y:S02]  /*0940*/  ISETP.NE.U32.AND P0, PT, R16, R19, PT ;  /* 0x000000131000720c */ /* 0x000fe40003f05070 */
[----:B------:R-:W-:Y:S01]  /*0950*/  IADD3.X R19, PT, PT, RZ, -0x1, RZ, P2, !PT ;  /* 0xffffffffff137810 */ /* 0x000fe200017fe4ff */
[----:B------:R-:W-:-:S05]  /*0960*/  IMAD.IADD R16, R17, 0x1, R7 ;  /* 0x0000000111107824 */ /* 0x000fca00078e0207 */
[----:B------:R-:W-:-:S13]  /*0970*/  ISETP.NE.AND.EX P0, PT, R16, R19, PT, P0 ;  /* 0x000000131000720c */ /* 0x000fda0003f05300 */
[----:B------:R-:W-:Y:S05]  /*0980*/  @P0 BRA `(.L_x_10) ;  /* 0x0000000400bc0947 */ /* 0x000fea0003800000 */
[C---:B------:R-:W-:Y:S01]  /*0990*/  ISETP.GE.U32.AND P2, PT, R11.reuse, 0x10, PT ;  /* 0x000000100b00780c */ /* 0x040fe20003f46070 */
[----:B------:R-:W-:Y:S01]  /*09a0*/  IMAD.MOV.U32 R16, RZ, RZ, RZ ;  /* 0x000000ffff107224 */ /* 0x000fe200078e00ff */
[----:B------:R-:W-:Y:S02]  /*09b0*/  LOP3.LUT R26, R11, 0xf, RZ, 0xc0, !PT ;  /* 0x0000000f0b1a7812 */ /* 0x000fe400078ec0ff */
[----:B------:R-:W-:Y:S02]  /*09c0*/  MOV R21, RZ ;  /* 0x000000ff00157202 */ /* 0x000fe40000000f00 */
[----:B------:R-:W-:-:S07]  /*09d0*/  ISETP.NE.AND P0, PT, R26, RZ, PT ;  /* 0x000000ff1a00720c */ /* 0x000fce0003f05270 */
[----:B------:R-:W-:Y:S06]  /*09e0*/  @!P2 BRA `(.L_x_11) ;  /* 0x0000000000c0a947 */ /* 0x000fec0003800000 */
[----:B------:R-:W0:Y:S01]  /*09f0*/  LDCU.64 UR4, c[0x0][0x388] ;  /* 0x00007100ff0477ac */ /* 0x000e220008000a00 */
[C---:B------:R-:W-:Y:S01]  /*0a00*/  LOP3.LUT R12, R11.reuse, 0xfffffff0, RZ, 0xc0, !PT ;  /* 0xfffffff00b0c7812 */ /* 0x040fe200078ec0ff */
[----:B------:R-:W-:Y:S01]  /*0a10*/  BSSY.RECONVERGENT B1, `(.L_x_11) ;  /* 0x000002d000017945 */ /* 0x000fe20003800200 */
[----:B------:R-:W-:Y:S02]  /*0a20*/  LOP3.LUT R16, R11, 0x7ffffff0, RZ, 0xc0, !PT ;  /* 0x7ffffff00b107812 */ /* 0x000fe400078ec0ff */
[----:B------:R-:W-:Y:S01]  /*0a30*/  MOV R21, RZ ;  /* 0x000000ff00157202 */ /* 0x000fe20000000f00 */
[----:B------:R-:W-:Y:S01]  /*0a40*/  IMAD.MOV R12, RZ, RZ, -R12 ;  /* 0x000000ffff0c7224 */ /* 0x000fe200078e0a0c */
[----:B0-----:R-:W-:-:S04]  /*0a50*/  UIADD3 UR4, UP0, UPT, UR4, 0x20, URZ ;  /* 0x0000002004047890 */ /* 0x001fc8000ff1e0ff */
[----:B------:R-:W-:Y:S02]  /*0a60*/  UIADD3.X UR5, UPT, UPT, URZ, UR5, URZ, UP0, !UPT ;  /* 0x00000005ff057290 */ /* 0x000fe400087fe4ff */
[----:B------:R-:W-:-:S04]  /*0a70*/  MOV R6, UR4 ;  /* 0x0000000400067c02 */ /* 0x000fc80008000f00 */
[----:B------:R-:W-:-:S07]  /*0a80*/  IMAD.U32 R7, RZ, RZ, UR5 ;  /* 0x00000005ff077e24 */ /* 0x000fce000f8e00ff */
.L_x_12:
[----:B------:R-:W2:Y:S04]  /*0a90*/  LDG.E R22, desc[UR8][R6.64+-0x20] ;  /* 0xffffe00806167981 */ /* 0x000ea8000c1e1900 */
[----:B------:R-:W3:Y:S04]  /*0aa0*/  LDG.E R28, desc[UR8][R6.64+-0x1c] ;  /* 0xffffe408061c7981 */ /* 0x000ee8000c1e1900 */
[----:B------:R-:W4:Y:S04]  /*0ab0*/  LDG.E R25, desc[UR8][R6.64+-0x18] ;  /* 0xffffe80806197981 */ /* 0x000f28000c1e1900 */
[----:B------:R-:W5:Y:S04]  /*0ac0*/  LDG.E R24, desc[UR8][R6.64+-0x14] ;  /* 0xffffec0806187981 */ /* 0x000f68000c1e1900 */
[----:B------:R-:W5:Y:S04]  /*0ad0*/  LDG.E R23, desc[UR8][R6.64+-0x10] ;  /* 0xfffff00806177981 */ /* 0x000f68000c1e1900 */
[----:B------:R-:W5:Y:S04]  /*0ae0*/  LDG.E R20, desc[UR8][R6.64+-0xc] ;  /* 0xfffff40806147981 */ /* 0x000f68000c1e1900 */
[----:B------:R-:W5:Y:S04]  /*0af0*/  LDG.E R14, desc[UR8][R6.64+-0x8] ;  /* 0xfffff808060e7981 */ /* 0x000f68000c1e1900 */
[----:B------:R-:W5:Y:S04]  /*0b00*/  LDG.E R19, desc[UR8][R6.64+-0x4] ;  /* 0xfffffc0806137981 */ /* 0x000f68000c1e1900 */
[----:B------:R-:W5:Y:S04]  /*0b10*/  LDG.E R18, desc[UR8][R6.64] ;  /* 0x0000000806127981 */ /* 0x000f68000c1e1900 */
[----:B------:R-:W5:Y:S01]  /*0b20*/  LDG.E R17, desc[UR8][R6.64+0x4] ;  /* 0x0000040806117981 */ /* 0x000f62000c1e1900 */
[----:B--2---:R-:W-:-:S03]  /*0b30*/  FADD R21, R22, R21 ;  /* 0x0000001516157221 */ /* 0x004fc60000000000 */
[----:B------:R-:W2:Y:S01]  /*0b40*/  LDG.E R22, desc[UR8][R6.64+0x8] ;  /* 0x0000080806167981 */ /* 0x000ea2000c1e1900 */
[----:B---3--:R-:W-:-:S03]  /*0b50*/  FADD R28, R21, R28 ;  /* 0x0000001c151c7221 */ /* 0x008fc60000000000 */
[----:B------:R-:W3:Y:S01]  /*0b60*/  LDG.E R21, desc[UR8][R6.64+0xc] ;  /* 0x00000c0806157981 */ /* 0x000ee2000c1e1900 */
[----:B----4-:R-:W-:-:S03]  /*0b70*/  FADD R27, R28, R25 ;  /* 0x000000191c1b7221 */ /* 0x010fc60000000000 */
[----:B------:R-:W4:Y:S01]  /*0b80*/  LDG.E R25, desc[UR8][R6.64+0x10] ;  /* 0x0000100806197981 */ /* 0x000f22000c1e1900 */
[----:B-----5:R-:W-:-:S03]  /*0b90*/  FADD R28, R27, R24 ;  /* 0x000000181b1c7221 */ /* 0x020fc60000000000 */
[----:B------:R-:W5:Y:S01]  /*0ba0*/  LDG.E R24, desc[UR8][R6.64+0x14] ;  /* 0x0000140806187981 */ /* 0x000f62000c1e1900 */
[----:B------:R-:W-:-:S03]  /*0bb0*/  FADD R27, R28, R23 ;  /* 0x000000171c1b7221 */ /* 0x000fc60000000000 */
[----:B------:R-:W5:Y:S01]  /*0bc0*/  LDG.E R23, desc[UR8][R6.64+0x18] ;  /* 0x0000180806177981 */ /* 0x000f62000c1e1900 */
[----:B------:R-:W-:-:S03]  /*0bd0*/  FADD R27, R27, R20 ;  /* 0x000000141b1b7221 */ /* 0x000fc60000000000 */
[----:B------:R0:W5:Y:S01]  /*0be0*/  LDG.E R20, desc[UR8][R6.64+0x1c] ;  /* 0x00001c0806147981 */ /* 0x000162000c1e1900 */
[----:B------:R-:W-:Y:S01]  /*0bf0*/  IADD3 R12, PT, PT, R12, 0x10, RZ ;  /* 0x000000100c0c7810 */ /* 0x000fe20007ffe0ff */
[----:B------:R-:W-:-:S03]  /*0c00*/  FADD R14, R27, R14 ;  /* 0x0000000e1b0e7221 */ /* 0x000fc60000000000 */
[----:B------:R-:W-:Y:S01]  /*0c10*/  ISETP.NE.AND P2, PT, R12, RZ, PT ;  /* 0x000000ff0c00720c */ /* 0x000fe20003f45270 */
[----:B------:R-:W-:-:S04]  /*0c20*/  FADD R19, R14, R19 ;  /* 0x000000130e137221 */ /* 0x000fc80000000000 */
[----:B------:R-:W-:Y:S01]  /*0c30*/  FADD R18, R19, R18 ;  /* 0x0000001213127221 */ /* 0x000fe20000000000 */
[----:B0-----:R-:W-:-:S03]  /*0c40*/  IADD3 R6, P3, PT, R6, 0x40, RZ ;  /* 0x0000004006067810 */ /* 0x001fc60007f7e0ff */
[----:B------:R-:W-:Y:S02]  /*0c50*/  FADD R17, R18, R17 ;  /* 0x0000001112117221 */ /* 0x000fe40000000000 */
[----:B------:R-:W-:Y:S02]  /*0c60*/  IMAD.X R7, RZ, RZ, R7, P3 ;  /* 0x000000ffff077224 */ /* 0x000fe400018e0607 */
[----:B--2---:R-:W-:-:S04]  /*0c70*/  FADD R22, R17, R22 ;  /* 0x0000001611167221 */ /* 0x004fc80000000000 */
[----:B---3--:R-:W-:-:S04]  /*0c80*/  FADD R22, R22, R21 ;  /* 0x0000001516167221 */ /* 0x008fc80000000000 */
[----:B----4-:R-:W-:-:S04]  /*0c90*/  FADD R25, R22, R25 ;  /* 0x0000001916197221 */ /* 0x010fc80000000000 */
[----:B-----5:R-:W-:-:S04]  /*0ca0*/  FADD R24, R25, R24 ;  /* 0x0000001819187221 */ /* 0x020fc80000000000 */
[----:B------:R-:W-:-:S04]  /*0cb0*/  FADD R23, R24, R23 ;  /* 0x0000001718177221 */ /* 0x000fc80000000000 */
[----:B------:R-:W-:Y:S01]  /*0cc0*/  FADD R21, R23, R20 ;  /* 0x0000001417157221 */ /* 0x000fe20000000000 */
[----:B------:R-:W-:Y:S06]  /*0cd0*/  @P2 BRA `(.L_x_12) ;  /* 0xfffffffc006c2947 */ /* 0x000fec000383ffff */
[----:B------:R-:W-:Y:S05]  /*0ce0*/  BSYNC.RECONVERGENT B1 ;  /* 0x0000000000017941 */ /* 0x000fea0003800200 */
.L_x_11:
[----:B------:R-:W-:Y:S05]  /*0cf0*/  @!P0 BRA `(.L_x_13) ;  /* 0x0000000000d88947 */ /* 0x000fea0003800000 */
[----:B------:R-:W-:Y:S02]  /*0d00*/  ISETP.GE.U32.AND P0, PT, R26, 0x8, PT ;  /* 0x000000081a00780c */ /* 0x000fe40003f06070 */
[----:B------:R-:W-:-:S04]  /*0d10*/  LOP3.LUT R18, R11, 0x7, RZ, 0xc0, !PT ;  /* 0x000000070b127812 */ /* 0x000fc800078ec0ff */
[----:B------:R-:W-:-:S07]  /*0d20*/  ISETP.NE.AND P2, PT, R18, RZ, PT ;  /* 0x000000ff1200720c */ /* 0x000fce0003f45270 */
[----:B------:R-:W-:Y:S06]  /*0d30*/  @!P0 BRA `(.L_x_14) ;  /* 0x00000000004c8947 */ /* 0x000fec0003800000 */
[----:B------:R-:W0:Y:S02]  /*0d40*/  LDC.64 R6, c[0x0][0x388] ;  /* 0x0000e200ff067b82 */ /* 0x000e240000000a00 */
[----:B0-----:R-:W-:-:S05]  /*0d50*/  IMAD.WIDE.U32 R6, R16, 0x4, R6 ;  /* 0x0000000410067825 */ /* 0x001fca00078e0006 */
[----:B------:R-:W2:Y:S04]  /*0d60*/  LDG.E R14, desc[UR8][R6.64] ;  /* 0x00000008060e7981 */ /* 0x000ea8000c1e1900 */
[----:B------:R-:W3:Y:S04]  /*0d70*/  LDG.E R17, desc[UR8][R6.64+0x4] ;  /* 0x0000040806117981 */ /* 0x000ee8000c1e1900 */
[----:B------:R-:W4:Y:S04]  /*0d80*/  LDG.E R19, desc[UR8][R6.64+0x8] ;  /* 0x0000080806137981 */ /* 0x000f28000c1e1900 */
[----:B------:R-:W5:Y:S04]  /*0d90*/  LDG.E R23, desc[UR8][R6.64+0xc] ;  /* 0x00000c0806177981 */ /* 0x000f68000c1e1900 */
[----:B------:R-:W5:Y:S04]  /*0da0*/  LDG.E R25, desc[UR8][R6.64+0x10] ;  /* 0x0000100806197981 */ /* 0x000f68000c1e1900 */
[----:B------:R-:W5:Y:S04]  /*0db0*/  LDG.E R27, desc[UR8][R6.64+0x14] ;  /* 0x00001408061b7981 */ /* 0x000f68000c1e1900 */
[----:B------:R-:W5:Y:S04]  /*0dc0*/  LDG.E R12, desc[UR8][R6.64+0x18] ;  /* 0x00001808060c7981 */ /* 0x000f68000c1e1900 */
[----:B------:R-:W5:Y:S01]  /*0dd0*/  LDG.E R29, desc[UR8][R6.64+0x1c] ;  /* 0x00001c08061d7981 */ /* 0x000f62000c1e1900 */
[----:B------:R-:W-:Y:S01]  /*0de0*/  IADD3 R16, PT, PT, R16, 0x8, RZ ;  /* 0x0000000810107810 */ /* 0x000fe20007ffe0ff */
[----:B--2---:R-:W-:-:S04]  /*0df0*/  FADD R14, R21, R14 ;  /* 0x0000000e150e7221 */ /* 0x004fc80000000000 */
[----:B---3--:R-:W-:-:S04]  /*0e00*/  FADD R14, R14, R17 ;  /* 0x000000110e0e7221 */ /* 0x008fc80000000000 */
[----:B----4-:R-:W-:-:S04]  /*0e10*/  FADD R14, R14, R19 ;  /* 0x000000130e0e7221 */ /* 0x010fc80000000000 */
[----:B-----5:R-:W-:-:S04]  /*0e20*/  FADD R14, R14, R23 ;  /* 0x000000170e0e7221 */ /* 0x020fc80000000000 */
[----:B------:R-:W-:-:S04]  /*0e30*/  FADD R14, R14, R25 ;  /* 0x000000190e0e7221 */ /* 0x000fc80000000000 */
[----:B------:R-:W-:-:S04]  /*0e40*/  FADD R27, R14, R27 ;  /* 0x0000001b0e1b7221 */ /* 0x000fc80000000000 */
[----:B------:R-:W-:-:S04]  /*0e50*/  FADD R12, R27, R12 ;  /* 0x0000000c1b0c7221 */ /* 0x000fc80000000000 */
[----:B------:R-:W-:-:S07]  /*0e60*/  FADD R21, R12, R29 ;  /* 0x0000001d0c157221 */ /* 0x000fce0000000000 */
.L_x_14:
[----:B------:R-:W-:Y:S04]  /*0e70*/  BSSY.RECONVERGENT B1, `(.L_x_13) ;  /* 0x000001e000017945 */ /* 0x000fe80003800200 */
        /* <DEDUP_REMOVED lines=10> */
[----:B------:R-:W5:Y:S01]  /*0f20*/  LDG.E R23, desc[UR8][R6.64+0xc] ;  /* 0x00000c0806177981 */ /* 0x000f62000c1e1900 */
[----:B------:R-:W-:-:S02]  /*0f30*/  VIADD R16, R16, 0x4 ;  /* 0x0000000410107836 */ /* 0x000fc40000000000 */
[----:B--2---:R-:W-:-:S04]  /*0f40*/  FADD R14, R21, R14 ;  /* 0x0000000e150e7221 */ /* 0x004fc80000000000 */
[----:B---3--:R-:W-:-:S04]  /*0f50*/  FADD R14, R14, R17 ;  /* 0x000000110e0e7221 */ /* 0x008fc80000000000 */
[----:B----4-:R-:W-:-:S04]  /*0f60*/  FADD R14, R14, R19 ;  /* 0x000000130e0e7221 */ /* 0x010fc80000000000 */
[----:B-----5:R-:W-:-:S07]  /*0f70*/  FADD R21, R14, R23 ;  /* 0x000000170e157221 */ /* 0x020fce0000000000 */
.L_x_16:
[----:B------:R-:W-:Y:S05]  /*0f80*/  @!P2 BRA `(.L_x_15) ;  /* 0x000000000030a947 */ /* 0x000fea0003800000 */
[----:B------:R-:W0:Y:S01]  /*0f90*/  LDC.64 R6, c[0x0][0x388] ;  /* 0x0000e200ff067b82 */ /* 0x000e220000000a00 */
[----:B------:R-:W-:Y:S01]  /*0fa0*/  IADD3 R12, PT, PT, -R12, RZ, RZ ;  /* 0x000000ff0c0c7210 */ /* 0x000fe20007ffe1ff */
[----:B0-----:R-:W-:-:S07]  /*0fb0*/  IMAD.WIDE.U32 R16, R16, 0x4, R6 ;  /* 0x0000000410107825 */ /* 0x001fce00078e0006 */
.L_x_17:
[----:B------:R-:W-:Y:S01]  /*0fc0*/  IMAD.MOV.U32 R6, RZ, RZ, R16 ;  /* 0x000000ffff067224 */ /* 0x000fe200078e0010 */
[----:B------:R-:W-:-:S05]  /*0fd0*/  MOV R7, R17 ;  /* 0x0000001100077202 */ /* 0x000fca0000000f00 */
[----:B------:R-:W2:Y:S01]  /*0fe0*/  LDG.E R6, desc[UR8][R6.64] ;  /* 0x0000000806067981 */ /* 0x000ea2000c1e1900 */
[----:B------:R-:W-:Y:S01]  /*0ff0*/  VIADD R12, R12, 0x1 ;  /* 0x000000010c0c7836 */ /* 0x000fe20000000000 */
[----:B------:R-:W-:-:S04]  /*1000*/  IADD3 R16, P2, PT, R16, 0x4, RZ ;  /* 0x0000000410107810 */ /* 0x000fc80007f5e0ff */
[----:B------:R-:W-:Y:S02]  /*1010*/  ISETP.NE.AND P0, PT, R12, RZ, PT ;  /* 0x000000ff0c00720c */ /* 0x000fe40003f05270 */
[----:B------:R-:W-:Y:S01]  /*1020*/  IADD3.X R17, PT, PT, RZ, R17, RZ, P2, !PT ;  /* 0x00000011ff117210 */ /* 0x000fe200017fe4ff */
[----:B--2---:R-:W-:-:S10]  /*1030*/  FADD R21, R6, R21 ;  /* 0x0000001506157221 */ /* 0x004fd40000000000 */
[----:B------:R-:W-:Y:S05]  /*1040*/  @P0 BRA `(.L_x_17) ;  /* 0xfffffffc00dc0947 */ /* 0x000fea000383ffff */
.L_x_15:
[----:B------:R-:W-:Y:S05]  /*1050*/  BSYNC.RECONVERGENT B1 ;  /* 0x0000000000017941 */ /* 0x000fea0003800200 */
.L_x_13:
[----:B------:R-:W0:Y:S02]  /*1060*/  LDC.64 R6, c[0x0][0x388] ;  /* 0x0000e200ff067b82 */ /* 0x000e240000000a00 */
[----:B0-----:R0:W-:Y:S02]  /*1070*/  STG.E desc[UR8][R6.64], R21 ;  /* 0x0000001506007986 */ /* 0x0011e4000c101908 */
.L_x_10:
[----:B------:R-:W-:Y:S05]  /*1080*/  BSYNC.RECONVERGENT B0 ;  /* 0x0000000000007941 */ /* 0x000fea0003800200 */
.L_x_9:
[----:B------:R-:W-:Y:S01]  /*1090*/  UMOV UR4, 0xffffffff ;  /* 0xffffffff00047882 */ /* 0x000fe20000000000 */
[----:B------:R-:W-:Y:S02]  /*10a0*/  ISETP.NE.AND P0, PT, R10, RZ, PT ;  /* 0x000000ff0a00720c */ /* 0x000fe40003f05270 */
[----:B------:R-:W-:Y:S11]  /*10b0*/  BRA.DIV UR4, `(.L_x_18) ;  /* 0x0000000604d07947 */ /* 0x000ff6000b800000 */
[----:B------:R-:W-:Y:S06]  /*10c0*/  BAR.SYNC.DEFER_BLOCKING 0x0 ;  /* 0x0000000000007b1d */ /* 0x000fec0000010000 */
.L_x_39:
[----:B------:R-:W-:Y:S04]  /*10d0*/  BSSY B0, `(.L_x_19) ;  /* 0x000001f000007945 */ /* 0x000fe80003800000 */
[----:B------:R-:W-:Y:S05]  /*10e0*/  @P0 BRA `(.L_x_20) ;  /* 0x0000000000740947 */ /* 0x000fea0003800000 */
[----:B0-----:R-:W0:Y:S01]  /*10f0*/  S2R R7, SR_LANEID ;  /* 0x0000000000077919 */ /* 0x001e220000000000 */
[----:B------:R-:W1:Y:S01]  /*1100*/  LDC R3, c[0x0][0x378] ;  /* 0x0000de00ff037b82 */ /* 0x000e620000000800 */
[----:B------:R-:W-:Y:S01]  /*1110*/  VOTEU.ANY UR4, UPT, PT ;  /* 0x0000000000047886 */ /* 0x000fe200038e0100 */
[----:B------:R-:W-:Y:S01]  /*1120*/  IMAD.MOV R11, RZ, RZ, -R11 ;  /* 0x000000ffff0b7224 */ /* 0x000fe200078e0a0b */
[----:B------:R-:W0:Y:S01]  /*1130*/  FLO.U32 R6, UR4 ;  /* 0x0000000400067d00 */ /* 0x000e2200080e0000 */
[----:B------:R-:W-:Y:S01]  /*1140*/  IMAD.MOV R15, RZ, RZ, -R15 ;  /* 0x000000ffff0f7224 */ /* 0x000fe200078e0a0f */
[----:B------:R-:W-:Y:S01]  /*1150*/  IADD3 R2, PT, PT, R2, R13, RZ ;  /* 0x0000000d02027210 */ /* 0x000fe20007ffe0ff */
[----:B------:R-:W-:Y:S01]  /*1160*/  IMAD R0, R11, R0, RZ ;  /* 0x000000000b007224 */ /* 0x000fe200078e02ff */
[----:B------:R-:W-:Y:S02]  /*1170*/  UPOPC UR5, UR4 ;  /* 0x00000004000572bf */ /* 0x000fe40008000000 */
[----:B------:R-:W-:Y:S01]  /*1180*/  ISETP.NE.AND P2, PT, R2, R15, PT ;  /* 0x0000000f0200720c */ /* 0x000fe20003f45270 */
[----:B-1----:R-:W-:-:S05]  /*1190*/  IMAD R0, R3, R0, -0x7fffffff ;  /* 0x8000000103007424 */ /* 0x002fca00078e0200 */
[----:B------:R-:W-:Y:S02]  /*11a0*/  SEL R0, R0, 0x1, !P2 ;  /* 0x0000000100007807 */ /* 0x000fe40005000000 */
[----:B0-----:R-:W-:-:S03]  /*11b0*/  ISETP.EQ.U32.AND P0, PT, R6, R7, PT ;  /* 0x000000070600720c */ /* 0x001fc60003f02070 */
[----:B------:R-:W-:-:S10]  /*11c0*/  IMAD R3, R0, UR5, RZ ;  /* 0x0000000500037c24 */ /* 0x000fd4000f8e02ff */
        /* <DEDUP_REMOVED lines=8> */
[----:B0-----:R-:W-:-:S07]  /*1250*/  IMAD R0, R0, R2, R7 ;  /* 0x0000000200007224 */ /* 0x001fce00078e0207 */
.L_x_21:
[----:B------:R-:W2:Y:S04]  /*1260*/  LD.E.STRONG.GPU R3, desc[UR8][R4.64+0x4] ;  /* 0x0000040804037980 */ /* 0x000ea8000c10f900 */
[----:B--2---:R-:W-:Y:S01]  /*1270*/  CCTL.IVALL ;  /* 0x00000000ff00798f */ /* 0x004fe20002000000 */
[----:B------:R-:W-:Y:S05]  /*1280*/  YIELD ;  /* 0x0000000000007946 */ /* 0x000fea0003800000 */
[----:B------:R-:W-:-:S04]  /*1290*/  LOP3.LUT R3, R3, R0, RZ, 0x3c, !PT ;  /* 0x0000000003037212 */ /* 0x000fc800078e3cff */
[----:B------:R-:W-:-:S13]  /*12a0*/  ISETP.GT.AND P0, PT, R3, -0x1, PT ;  /* 0xffffffff0300780c */ /* 0x000fda0003f04270 */
[----:B------:R-:W-:Y:S05]  /*12b0*/  @P0 BRA `(.L_x_21) ;  /* 0xfffffffc00e80947 */ /* 0x000fea000383ffff */
.L_x_20:
[----:B------:R-:W-:Y:S05]  /*12c0*/  BSYNC B0 ;  /* 0x0000000000007941 */ /* 0x000fea0003800000 */
.L_x_19:
[----:B------:R-:W-:-:S03]  /*12d0*/  UMOV UR4, 0xffffffff ;  /* 0xffffffff00047882 */ /* 0x000fc60000000000 */
[----:B------:R-:W-:Y:S05]  /*12e0*/  BRA.DIV UR4, `(.L_x_22) ;  /* 0x0000000604747947 */ /* 0x000fea000b800000 */
[----:B------:R-:W-:Y:S06]  /*12f0*/  BAR.SYNC.DEFER_BLOCKING 0x0 ;  /* 0x0000000000007b1d */ /* 0x000fec0000010000 */
.L_x_42:
[----:B------:R-:W-:Y:S05]  /*1300*/  @P1 EXIT ;  /* 0x000000000000194d */ /* 0x000fea0003800000 */
[----:B------:R-:W1:Y:S02]  /*1310*/  LDC.64 R2, c[0x0][0x388] ;  /* 0x0000e200ff027b82 */ /* 0x000e640000000a00 */
[----:B-1----:R-:W2:Y:S01]  /*1320*/  LDG.E R4, desc[UR8][R2.64] ;  /* 0x0000000802047981 */ /* 0x002ea2000c1e1900 */
[----:B------:R-:W-:Y:S01]  /*1330*/  BSSY.RECONVERGENT B0, `(.L_x_23) ;  /* 0x000000d000007945 */ /* 0x000fe20003800200 */
[----:B--2---:R-:W1:Y:S08]  /*1340*/  MUFU.RCP R5, R4 ;  /* 0x0000000400057308 */ /* 0x004e700000001000 */
[----:B------:R-:W2:Y:S01]  /*1350*/  FCHK P0, R9, R4 ;  /* 0x0000000409007302 */ /* 0x000ea20000000000 */
[----:B-1----:R-:W-:-:S04]  /*1360*/  FFMA R0, -R4, R5, 1 ;  /* 0x3f80000004007423 */ /* 0x002fc80000000105 */
[----:B------:R-:W-:-:S04]  /*1370*/  FFMA R0, R5, R0, R5 ;  /* 0x0000000005007223 */ /* 0x000fc80000000005 */
[----:B------:R-:W-:-:S04]  /*1380*/  FFMA R5, R0, R9, RZ ;  /* 0x0000000900057223 */ /* 0x000fc800000000ff */
[----:B0-----:R-:W-:-:S04]  /*1390*/  FFMA R6, -R4, R5, R9 ;  /* 0x0000000504067223 */ /* 0x001fc80000000109 */
[----:B------:R-:W-:Y:S01]  /*13a0*/  FFMA R5, R0, R6, R5 ;  /* 0x0000000600057223 */ /* 0x000fe20000000005 */
[----:B--2---:R-:W-:Y:S06]  /*13b0*/  @!P0 BRA `(.L_x_24) ;  /* 0x0000000000108947 */ /* 0x004fec0003800000 */
[----:B------:R-:W-:Y:S02]  /*13c0*/  MOV R3, R9 ;  /* 0x0000000900037202 */ /* 0x000fe40000000f00 */
[----:B------:R-:W-:-:S07]  /*13d0*/  MOV R2, 0x13f0 ;  /* 0x000013f000027802 */ /* 0x000fce0000000f00 */
[----:B------:R-:W-:Y:S05]  /*13e0*/  CALL.REL.NOINC `($__internal_0_$__cuda_sm3x_div_rn_noftz_f32_slowpath) ;  /* 0x0000000400647944 */ /* 0x000fea0003c00000 */
[----:B------:R-:W-:-:S07]  /*13f0*/  IMAD.MOV.U32 R5, RZ, RZ, R0 ;  /* 0x000000ffff057224 */ /* 0x000fce00078e0000 */
.L_x_24:
[----:B------:R-:W-:Y:S05]  /*1400*/  BSYNC.RECONVERGENT B0 ;  /* 0x0000000000007941 */ /* 0x000fea0003800200 */
.L_x_23:
[----:B------:R-:W0:Y:S02]  /*1410*/  LDC.64 R2, c[0x0][0x388] ;  /* 0x0000e200ff027b82 */ /* 0x000e240000000a00 */
[----:B0-----:R-:W-:-:S05]  /*1420*/  IMAD.WIDE R8, R8, 0x4, R2 ;  /* 0x0000000408087825 */ /* 0x001fca00078e0202 */
[----:B------:R-:W-:Y:S01]  /*1430*/  STG.E desc[UR8][R8.64], R5 ;  /* 0x0000000508007986 */ /* 0x000fe2000c101908 */
[----:B------:R-:W-:Y:S05]  /*1440*/  EXIT ;  /* 0x000000000000794d */ /* 0x000fea0003800000 */
.L_x_2:
[----:B------:R-:W-:Y:S02]  /*1450*/  HFMA2 R17, -RZ, RZ, 0, 9.5367431640625e-07 ;  /* 0x00000010ff117431 */ /* 0x000fe400000001ff */
[----:B------:R-:W-:Y:S01]  /*1460*/  IMAD.MOV.U32 R19, RZ, RZ, 0x1f ;  /* 0x0000001fff137424 */ /* 0x000fe200078e00ff */
[----:B------:R-:W-:-:S07]  /*1470*/  MOV R14, 0xffffffff ;  /* 0xffffffff000e7802 */ /* 0x000fce0000000f00 */
[----:B0-----:R-:W-:Y:S05]  /*1480*/  WARPSYNC.COLLECTIVE R14, `(.L_x_25) ;  /* 0x000000000e087348 */ /* 0x001fea0003c00000 */
[----:B0-----:R0:W1:Y:S02]  /*1490*/  SHFL.DOWN P0, R10, R0, R17, R19 ;  /* 0x08000011000a7389 */ /* 0x0010640000000013 */
[----:B01----:R-:W-:Y:S05]  /*14a0*/  ENDCOLLECTIVE ;  /* 0x000000000000791b */ /* 0x003fea0003800000 */
.L_x_25:
[----:B------:R-:W-:Y:S02]  /*14b0*/  IMAD.MOV.U32 R17, RZ, RZ, 0x8 ;  /* 0x00000008ff117424 */ /* 0x000fe400078e00ff */
[----:B------:R-:W-:-:S04]  /*14c0*/  IMAD.MOV.U32 R11, RZ, RZ, R10 ;  /* 0x000000ffff0b7224 */ /* 0x000fc800078e000a */
[----:B------:R-:W-:-:S05]  /*14d0*/  FADD R11, R0, R11 ;  /* 0x0000000b000b7221 */ /* 0x000fca0000000000 */
[----:B------:R-:W-:-:S07]  /*14e0*/  MOV R0, R11 ;  /* 0x0000000b00007202 */ /* 0x000fce0000000f00 */
[----:B------:R-:W-:Y:S05]  /*14f0*/  WARPSYNC.COLLECTIVE R14, `(.L_x_26) ;  /* 0x000000000e087348 */ /* 0x000fea0003c00000 */
[----:B------:R0:W1:Y:S02]  /*1500*/  SHFL.DOWN P0, R10, R0, R17, R19 ;  /* 0x08000011000a7389 */ /* 0x0000640000000013 */
[----:B01----:R-:W-:Y:S05]  /*1510*/  ENDCOLLECTIVE ;  /* 0x000000000000791b */ /* 0x003fea0003800000 */
.L_x_26:
[----:B------:R-:W-:Y:S01]  /*1520*/  HFMA2 R17, -RZ, RZ, 0, 2.384185791015625e-07 ;  /* 0x00000004ff117431 */ /* 0x000fe200000001ff */
[----:B------:R-:W-:-:S05]  /*1530*/  MOV R6, R10 ;  /* 0x0000000a00067202 */ /* 0x000fca0000000f00 */
[----:B------:R-:W-:-:S04]  /*1540*/  FADD R6, R11, R6 ;  /* 0x000000060b067221 */ /* 0x000fc80000000000 */
[----:B------:R-:W-:-:S07]  /*1550*/  IMAD.MOV.U32 R0, RZ, RZ, R6 ;  /* 0x000000ffff007224 */ /* 0x000fce00078e0006 */
[----:B------:R-:W-:Y:S05]  /*1560*/  WARPSYNC.COLLECTIVE R14, `(.L_x_27) ;  /* 0x000000000e087348 */ /* 0x000fea0003c00000 */
[----:B------:R0:W1:Y:S02]  /*1570*/  SHFL.DOWN P0, R10, R0, R17, R19 ;  /* 0x08000011000a7389 */ /* 0x0000640000000013 */
[----:B01----:R-:W-:Y:S05]  /*1580*/  ENDCOLLECTIVE ;  /* 0x000000000000791b */ /* 0x003fea0003800000 */
.L_x_27:
[----:B------:R-:W-:Y:S02]  /*1590*/  IMAD.MOV.U32 R17, RZ, RZ, 0x2 ;  /* 0x00000002ff117424 */ /* 0x000fe400078e00ff */
[----:B------:R-:W-:-:S04]  /*15a0*/  IMAD.MOV.U32 R13, RZ, RZ, R10 ;  /* 0x000000ffff0d7224 */ /* 0x000fc800078e000a */
[----:B------:R-:W-:-:S05]  /*15b0*/  FADD R13, R6, R13 ;  /* 0x0000000d060d7221 */ /* 0x000fca0000000000 */
[----:B------:R-:W-:-:S07]  /*15c0*/  MOV R0, R13 ;  /* 0x0000000d00007202 */ /* 0x000fce0000000f00 */
[----:B------:R-:W-:Y:S05]  /*15d0*/  WARPSYNC.COLLECTIVE R14, `(.L_x_28) ;  /* 0x000000000e087348 */ /* 0x000fea0003c00000 */
[----:B------:R0:W1:Y:S02]  /*15e0*/  SHFL.DOWN P0, R10, R0, R17, R19 ;  /* 0x08000011000a7389 */ /* 0x0000640000000013 */
[----:B01----:R-:W-:Y:S05]  /*15f0*/  ENDCOLLECTIVE ;  /* 0x000000000000791b */ /* 0x003fea0003800000 */
.L_x_28:
[----:B------:R-:W-:Y:S02]  /*1600*/  IMAD.MOV.U32 R17, RZ, RZ, 0x1 ;  /* 0x00000001ff117424 */ /* 0x000fe400078e00ff */
[----:B------:R-:W-:-:S05]  /*1610*/  FADD R12, R13, R10 ;  /* 0x0000000a0d0c7221 */ /* 0x000fca0000000000 */
[----:B------:R-:W-:-:S07]  /*1620*/  MOV R0, R12 ;  /* 0x0000000c00007202 */ /* 0x000fce0000000f00 */
[----:B------:R-:W-:Y:S05]  /*1630*/  WARPSYNC.COLLECTIVE R14, `(.L_x_29) ;  /* 0x000000000e087348 */ /* 0x000fea0003c00000 */
[----:B------:R0:W1:Y:S02]  /*1640*/  SHFL.DOWN P0, R10, R0, R17, R19 ;  /* 0x08000011000a7389 */ /* 0x0000640000000013 */
[----:B01----:R-:W-:Y:S05]  /*1650*/  ENDCOLLECTIVE ;  /* 0x000000000000791b */ /* 0x003fea0003800000 */
.L_x_29:
[----:B------:R-:W-:Y:S01]  /*1660*/  MOV R15, R10 ;  /* 0x0000000a000f7202 */ /* 0x000fe20000000f00 */
[----:B------:R-:W-:Y:S06]  /*1670*/  BRA `(.L_x_30) ;  /* 0xffffffec00787947 */ /* 0x000fec000383ffff */
.L_x_4:
[----:B0-----:R-:W-:Y:S01]  /*1680*/  HFMA2 R12, -RZ, RZ, 0, 0 ;  /* 0x00000000ff0c7431 */ /* 0x001fe200000001ff */
[----:B------:R-:W-:Y:S01]  /*1690*/  BSSY B0, `(.L_x_31) ;  /* 0x0000009000007945 */ /* 0x000fe20003800000 */
[----:B------:R-:W-:Y:S02]  /*16a0*/  IMAD.MOV.U32 R19, RZ, RZ, 0x0 ;  /* 0x00000000ff137424 */ /* 0x000fe400078e00ff */
[----:B------:R-:W-:-:S07]  /*16b0*/  IMAD.MOV.U32 R14, RZ, RZ, -0x1 ;  /* 0xffffffffff0e7424 */ /* 0x000fce00078e00ff */
[----:B-1----:R-:W-:Y:S05]  /*16c0*/  WARPSYNC.COLLECTIVE.ALL `(.L_x_32) ;  /* 0x0000000000147948 */ /* 0x002fea0003c00000 */
[----:B------:R-:W-:-:S04]  /*16d0*/  SHF.L.U32 R12, R12, 0x10, RZ ;  /* 0x000000100c0c7819 */ /* 0x000fc800000006ff */
[----:B------:R-:W-:-:S05]  /*16e0*/  LOP3.LUT R12, R12, 0xf, R19, 0xf8, !PT ;  /* 0x0000000f0c0c7812 */ /* 0x000fca00078ef813 */
[----:B------:R0:W-:Y:S02]  /*16f0*/  BAR.SYNC.DEFER_BLOCKING R12, R12 ;  /* 0x0000000c0000731d */ /* 0x0001e40000010000 */
[----:B0-----:R-:W-:-:S04]  /*1700*/  SHF.R.U32 R12, R12, 0x10, RZ ;  /* 0x000000100c0c7819 */ /* 0x001fc800000016ff */
[----:B-1----:R-:W-:Y:S05]  /*1710*/  ENDCOLLECTIVE ;  /* 0x000000000000791b */ /* 0x002fea0003800000 */
.L_x_32:
[----:B------:R-:W-:Y:S05]  /*1720*/  BSYNC B0 ;  /* 0x0000000000007941 */ /* 0x000fea0003800000 */
.L_x_31:
[----:B------:R-:W-:Y:S05]  /*1730*/  BRA `(.L_x_33) ;  /* 0xffffffec007c7947 */ /* 0x000fea000383ffff */
.L_x_8:
[----:B------:R-:W-:Y:S01]  /*1740*/  BSSY B0, `(.L_x_34) ;  /* 0x000000a000007945 */ /* 0x000fe20003800000 */
[----:B------:R-:W-:Y:S01]  /*1750*/  MOV R19, 0x0 ;  /* 0x0000000000137802 */ /* 0x000fe20000000f00 */
[----:B0-----:R-:W-:Y:S01]  /*1760*/  IMAD.MOV.U32 R12, RZ, RZ, 0x0 ;  /* 0x00000000ff0c7424 */ /* 0x001fe200078e00ff */
[----:B------:R-:W-:-:S07]  /*1770*/  MOV R14, 0xffffffff ;  /* 0xffffffff000e7802 */ /* 0x000fce0000000f00 */
[----:B------:R-:W-:Y:S05]  /*1780*/  WARPSYNC.COLLECTIVE.ALL `(.L_x_35) ;  /* 0x0000000000147948 */ /* 0x000fea0003c00000 */
[----:B------:R-:W-:-:S04]  /*1790*/  SHF.L.U32 R12, R12, 0x10, RZ ;  /* 0x000000100c0c7819 */ /* 0x000fc800000006ff */
[----:B------:R-:W-:-:S05]  /*17a0*/  LOP3.LUT R12, R12, 0xf, R19, 0xf8, !PT ;  /* 0x0000000f0c0c7812 */ /* 0x000fca00078ef813 */
[----:B------:R0:W-:Y:S02]  /*17b0*/  BAR.SYNC.DEFER_BLOCKING R12, R12 ;  /* 0x0000000c0000731d */ /* 0x0001e40000010000 */
[----:B0-----:R-:W-:-:S04]  /*17c0*/  SHF.R.U32 R12, R12, 0x10, RZ ;  /* 0x000000100c0c7819 */ /* 0x001fc800000016ff */
[----:B------:R-:W-:Y:S05]  /*17d0*/  ENDCOLLECTIVE ;  /* 0x000000000000791b */ /* 0x000fea0003800000 */
.L_x_35:
[----:B------:R-:W-:Y:S05]  /*17e0*/  BSYNC B0 ;  /* 0x0000000000007941 */ /* 0x000fea0003800000 */
.L_x_34:
[----:B------:R-:W-:Y:S05]  /*17f0*/  BRA `(.L_x_36) ;  /* 0xffffffec00fc7947 */ /* 0x000fea000383ffff */
.L_x_18:
[----:B------:R-:W-:Y:S01]  /*1800*/  HFMA2 R12, -RZ, RZ, 0, 0 ;  /* 0x00000000ff0c7431 */ /* 0x000fe200000001ff */
[----:B------:R-:W-:Y:S01]  /*1810*/  BSSY B0, `(.L_x_37) ;  /* 0x0000009000007945 */ /* 0x000fe20003800000 */
[----:B------:R-:W-:Y:S02]  /*1820*/  IMAD.MOV.U32 R19, RZ, RZ, 0x0 ;  /* 0x00000000ff137424 */ /* 0x000fe400078e00ff */
[----:B------:R-:W-:-:S07]  /*1830*/  IMAD.MOV.U32 R14, RZ, RZ, -0x1 ;  /* 0xffffffffff0e7424 */ /* 0x000fce00078e00ff */
[----:B0-----:R-:W-:Y:S05]  /*1840*/  WARPSYNC.COLLECTIVE.ALL `(.L_x_38) ;  /* 0x0000000000147948 */ /* 0x001fea0003c00000 */
[----:B------:R-:W-:-:S04]  /*1850*/  SHF.L.U32 R12, R12, 0x10, RZ ;  /* 0x000000100c0c7819 */ /* 0x000fc800000006ff */
[----:B------:R-:W-:-:S05]  /*1860*/  LOP3.LUT R12, R12, 0xf, R19, 0xf8, !PT ;  /* 0x0000000f0c0c7812 */ /* 0x000fca00078ef813 */
[----:B------:R1:W-:Y:S02]  /*1870*/  BAR.SYNC.DEFER_BLOCKING R12, R12 ;  /* 0x0000000c0000731d */ /* 0x0003e40000010000 */
[----:B-1----:R-:W-:-:S04]  /*1880*/  SHF.R.U32 R12, R12, 0x10, RZ ;  /* 0x000000100c0c7819 */ /* 0x002fc800000016ff */
[----:B0-----:R-:W-:Y:S05]  /*1890*/  ENDCOLLECTIVE ;  /* 0x000000000000791b */ /* 0x001fea0003800000 */
.L_x_38:
[----:B------:R-:W-:Y:S05]  /*18a0*/  BSYNC B0 ;  /* 0x0000000000007941 */ /* 0x000fea0003800000 */
.L_x_37:
[----:B------:R-:W-:Y:S05]  /*18b0*/  BRA `(.L_x_39) ;  /* 0xfffffff800047947 */ /* 0x000fea000383ffff */
.L_x_22:
[----:B------:R-:W-:Y:S01]  /*18c0*/  BSSY B0, `(.L_x_40) ;  /* 0x000000a000007945 */ /* 0x000fe20003800000 */
[----:B------:R-:W-:Y:S01]  /*18d0*/  MOV R19, 0x0 ;  /* 0x0000000000137802 */ /* 0x000fe20000000f00 */
[----:B------:R-:W-:Y:S01]  /*18e0*/  IMAD.MOV.U32 R12, RZ, RZ, 0x0 ;  /* 0x00000000ff0c7424 */ /* 0x000fe200078e00ff */
[----:B------:R-:W-:-:S07]  /*18f0*/  MOV R14, 0xffffffff ;  /* 0xffffffff000e7802 */ /* 0x000fce0000000f00 */
[----:B0-----:R-:W-:Y:S05]  /*1900*/  WARPSYNC.COLLECTIVE.ALL `(.L_x_41) ;  /* 0x0000000000147948 */ /* 0x001fea0003c00000 */
[----:B------:R-:W-:-:S04]  /*1910*/  SHF.L.U32 R12, R12, 0x10, RZ ;  /* 0x000000100c0c7819 */ /* 0x000fc800000006ff */
[----:B------:R-:W-:-:S05]  /*1920*/  LOP3.LUT R12, R12, 0xf, R19, 0xf8, !PT ;  /* 0x0000000f0c0c7812 */ /* 0x000fca00078ef813 */
[----:B------:R1:W-:Y:S02]  /*1930*/  BAR.SYNC.DEFER_BLOCKING R12, R12 ;  /* 0x0000000c0000731d */ /* 0x0003e40000010000 */
[----:B-1----:R-:W-:-:S04]  /*1940*/  SHF.R.U32 R12, R12, 0x10, RZ ;  /* 0x000000100c0c7819 */ /* 0x002fc800000016ff */
[----:B0-----:R-:W-:Y:S05]  /*1950*/  ENDCOLLECTIVE ;  /* 0x000000000000791b */ /* 0x001fea0003800000 */
.L_x_41:
[----:B------:R-:W-:Y:S05]  /*1960*/  BSYNC B0 ;  /* 0x0000000000007941 */ /* 0x000fea0003800000 */
.L_x_40:
[----:B------:R-:W-:Y:S05]  /*1970*/  BRA `(.L_x_42) ;  /* 0xfffffff800607947 */ /* 0x000fea000383ffff */
        .weak           $__internal_0_$__cuda_sm3x_div_rn_noftz_f32_slowpath
        .type           $__internal_0_$__cuda_sm3x_div_rn_noftz_f32_slowpath,@function
        .size           $__internal_0_$__cuda_sm3x_div_rn_noftz_f32_slowpath,(.L_x_55 - $__internal_0_$__cuda_sm3x_div_rn_noftz_f32_slowpath)
$__internal_0_$__cuda_sm3x_div_rn_noftz_f32_slowpath:
[----:B------:R-:W-:Y:S01]  /*1980*/  SHF.R.U32.HI R5, RZ, 0x17, R4 ;  /* 0x00000017ff057819 */ /* 0x000fe20000011604 */
[----:B------:R-:W-:Y:S01]  /*1990*/  BSSY.RECONVERGENT B1, `(.L_x_43) ;  /* 0x0000063000017945 */ /* 0x000fe20003800200 */
[----:B------:R-:W-:Y:S02]  /*19a0*/  SHF.R.U32.HI R0, RZ, 0x17, R3 ;  /* 0x00000017ff007819 */ /* 0x000fe40000011603 */
[----:B------:R-:W-:Y:S02]  /*19b0*/  LOP3.LUT R5, R5, 0xff, RZ, 0xc0, !PT ;  /* 0x000000ff05057812 */ /* 0x000fe400078ec0ff */
[----:B------:R-:W-:-:S03]  /*19c0*/  LOP3.LUT R10, R0, 0xff, RZ, 0xc0, !PT ;  /* 0x000000ff000a7812 */ /* 0x000fc600078ec0ff */
[----:B------:R-:W-:Y:S01]  /*19d0*/  VIADD R7, R5, 0xffffffff ;  /* 0xffffffff05077836 */ /* 0x000fe20000000000 */
[----:B------:R-:W-:-:S04]  /*19e0*/  IADD3 R9, PT, PT, R10, -0x1, RZ ;  /* 0xffffffff0a097810 */ /* 0x000fc80007ffe0ff */
[----:B------:R-:W-:-:S04]  /*19f0*/  ISETP.GT.U32.AND P0, PT, R7, 0xfd, PT ;  /* 0x000000fd0700780c */ /* 0x000fc80003f04070 */
[----:B------:R-:W-:-:S13]  /*1a00*/  ISETP.GT.U32.OR P0, PT, R9, 0xfd, P0 ;  /* 0x000000fd0900780c */ /* 0x000fda0000704470 */
[----:B------:R-:W-:Y:S01]  /*1a10*/  @!P0 IMAD.MOV.U32 R6, RZ, RZ, RZ ;  /* 0x000000ffff068224 */ /* 0x000fe200078e00ff */
[----:B------:R-:W-:Y:S06]  /*1a20*/  @!P0 BRA `(.L_x_44) ;  /* 0x0000000000608947 */ /* 0x000fec0003800000 */
[----:B------:R-:W-:Y:S02]  /*1a30*/  FSETP.GTU.FTZ.AND P0, PT, |R3|, +INF , PT ;  /* 0x7f8000000300780b */ /* 0x000fe40003f1c200 */
[----:B------:R-:W-:Y:S02]  /*1a40*/  FSETP.GTU.FTZ.AND P1, PT, |R4|, +INF , PT ;  /* 0x7f8000000400780b */ /* 0x000fe40003f3c200 */
[----:B------:R-:W-:Y:S02]  /*1a50*/  MOV R0, R4 ;  /* 0x0000000400007202 */ /* 0x000fe40000000f00 */
[----:B------:R-:W-:-:S13]  /*1a60*/  PLOP3.LUT P0, PT, P0, P1, PT, 0xf8, 0x8f ;  /* 0x00000000008f781c */ /* 0x000fda0000703f70 */
[----:B------:R-:W-:Y:S05]  /*1a70*/  @P0 BRA `(.L_x_45) ;  /* 0x00000004004c0947 */ /* 0x000fea0003800000 */
[----:B------:R-:W-:-:S13]  /*1a80*/  LOP3.LUT P0, RZ, R4, 0x7fffffff, R3, 0xc8, !PT ;  /* 0x7fffffff04ff7812 */ /* 0x000fda000780c803 */
[----:B------:R-:W-:Y:S05]  /*1a90*/  @!P0 BRA `(.L_x_46) ;  /* 0x00000004003c8947 */ /* 0x000fea0003800000 */
[C---:B------:R-:W-:Y:S02]  /*1aa0*/  FSETP.NEU.FTZ.AND P2, PT, |R3|.reuse, +INF , PT ;  /* 0x7f8000000300780b */ /* 0x040fe40003f5d200 */
[----:B------:R-:W-:Y:S02]  /*1ab0*/  FSETP.NEU.FTZ.AND P1, PT, |R0|, +INF , PT ;  /* 0x7f8000000000780b */ /* 0x000fe40003f3d200 */
[----:B------:R-:W-:-:S11]  /*1ac0*/  FSETP.NEU.FTZ.AND P0, PT, |R3|, +INF , PT ;  /* 0x7f8000000300780b */ /* 0x000fd60003f1d200 */
[----:B------:R-:W-:Y:S05]  /*1ad0*/  @!P1 BRA !P2, `(.L_x_46) ;  /* 0x00000004002c9947 */ /* 0x000fea0005000000 */
[----:B------:R-:W-:-:S04]  /*1ae0*/  LOP3.LUT P2, RZ, R3, 0x7fffffff, RZ, 0xc0, !PT ;  /* 0x7fffffff03ff7812 */ /* 0x000fc8000784c0ff */
[----:B------:R-:W-:-:S13]  /*1af0*/  PLOP3.LUT P1, PT, P1, P2, PT, 0x2f, 0xf2 ;  /* 0x0000000000f2781c */ /* 0x000fda0000f24577 */
[----:B------:R-:W-:Y:S05]  /*1b00*/  @P1 BRA `(.L_x_47) ;  /* 0x0000000400181947 */ /* 0x000fea0003800000 */
[----:B------:R-:W-:-:S04]  /*1b10*/  LOP3.LUT P1, RZ, R4, 0x7fffffff, RZ, 0xc0, !PT ;  /* 0x7fffffff04ff7812 */ /* 0x000fc8000782c0ff */
[----:B------:R-:W-:-:S13]  /*1b20*/  PLOP3.LUT P0, PT, P0, P1, PT, 0x2f, 0xf2 ;  /* 0x0000000000f2781c */ /* 0x000fda0000702577 */
[----:B------:R-:W-:Y:S05]  /*1b30*/  @P0 BRA `(.L_x_48) ;  /* 0x0000000400000947 */ /* 0x000fea0003800000 */
[----:B------:R-:W-:Y:S02]  /*1b40*/  ISETP.GE.AND P0, PT, R9, RZ, PT ;  /* 0x000000ff0900720c */ /* 0x000fe40003f06270 */
[----:B------:R-:W-:-:S11]  /*1b50*/  ISETP.GE.AND P1, PT, R7, RZ, PT ;  /* 0x000000ff0700720c */ /* 0x000fd60003f26270 */
[----:B------:R-:W-:Y:S01]  /*1b60*/  @P0 IMAD.MOV.U32 R6, RZ, RZ, RZ ;  /* 0x000000ffff060224 */ /* 0x000fe200078e00ff */
[----:B------:R-:W-:Y:S01]  /*1b70*/  @!P0 MOV R6, 0xffffffc0 ;  /* 0xffffffc000068802 */ /* 0x000fe20000000f00 */
[----:B------:R-:W-:Y:S01]  /*1b80*/  @!P0 FFMA R3, R3, 1.84467440737095516160e+19, RZ ;  /* 0x5f80000003038823 */ /* 0x000fe200000000ff */
[----:B------:R-:W-:-:S03]  /*1b90*/  @!P1 FFMA R4, R0, 1.84467440737095516160e+19, RZ ;  /* 0x5f80000000049823 */ /* 0x000fc600000000ff */
[----:B------:R-:W-:-:S07]  /*1ba0*/  @!P1 VIADD R6, R6, 0x40 ;  /* 0x0000004006069836 */ /* 0x000fce0000000000 */
.L_x_44:
[----:B------:R-:W-:Y:S01]  /*1bb0*/  LEA R7, R5, 0xc0800000, 0x17 ;  /* 0xc080000005077811 */ /* 0x000fe200078eb8ff */
[----:B------:R-:W-:Y:S03]  /*1bc0*/  BSSY.RECONVERGENT B2, `(.L_x_49) ;  /* 0x0000036000027945 */ /* 0x000fe60003800200 */
[----:B------:R-:W-:Y:S01]  /*1bd0*/  IADD3 R7, PT, PT, -R7, R4, RZ ;  /* 0x0000000407077210 */ /* 0x000fe20007ffe1ff */
[----:B------:R-:W-:-:S03]  /*1be0*/  VIADD R4, R10, 0xffffff81 ;  /* 0xffffff810a047836 */ /* 0x000fc60000000000 */
[----:B------:R-:W0:Y:S01]  /*1bf0*/  MUFU.RCP R9, R7 ;  /* 0x0000000700097308 */ /* 0x000e220000001000 */
[----:B------:R-:W-:Y:S01]  /*1c00*/  FADD.FTZ R11, -R7, -RZ ;  /* 0x800000ff070b7221 */ /* 0x000fe20000010100 */
[C---:B------:R-:W-:Y:S01]  /*1c10*/  IMAD R0, R4.reuse, -0x800000, R3 ;  /* 0xff80000004007824 */ /* 0x040fe200078e0203 */
[----:B------:R-:W-:-:S04]  /*1c20*/  IADD3 R5, PT, PT, R4, 0x7f, -R5 ;  /* 0x0000007f04057810 */ /* 0x000fc80007ffe805 */
[----:B------:R-:W-:Y:S01]  /*1c30*/  IADD3 R5, PT, PT, R5, R6, RZ ;  /* 0x0000000605057210 */ /* 0x000fe20007ffe0ff */
[----:B0-----:R-:W-:-:S04]  /*1c40*/  FFMA R10, R9, R11, 1 ;  /* 0x3f800000090a7423 */ /* 0x001fc8000000000b */
[----:B------:R-:W-:-:S04]  /*1c50*/  FFMA R12, R9, R10, R9 ;  /* 0x0000000a090c7223 */ /* 0x000fc80000000009 */
[----:B------:R-:W-:-:S04]  /*1c60*/  FFMA R3, R0, R12, RZ ;  /* 0x0000000c00037223 */ /* 0x000fc800000000ff */
[----:B------:R-:W-:-:S04]  /*1c70*/  FFMA R10, R11, R3, R0 ;  /* 0x000000030b0a7223 */ /* 0x000fc80000000000 */
[----:B------:R-:W-:-:S04]  /*1c80*/  FFMA R9, R12, R10, R3 ;  /* 0x0000000a0c097223 */ /* 0x000fc80000000003 */
[----:B------:R-:W-:-:S04]  /*1c90*/  FFMA R10, R11, R9, R0 ;  /* 0x000000090b0a7223 */ /* 0x000fc80000000000 */
[----:B------:R-:W-:-:S05]  /*1ca0*/  FFMA R0, R12, R10, R9 ;  /* 0x0000000a0c007223 */ /* 0x000fca0000000009 */
[----:B------:R-:W-:-:S04]  /*1cb0*/  SHF.R.U32.HI R3, RZ, 0x17, R0 ;  /* 0x00000017ff037819 */ /* 0x000fc80000011600 */
[----:B------:R-:W-:-:S05]  /*1cc0*/  LOP3.LUT R3, R3, 0xff, RZ, 0xc0, !PT ;  /* 0x000000ff03037812 */ /* 0x000fca00078ec0ff */
[----:B------:R-:W-:-:S05]  /*1cd0*/  IMAD.IADD R7, R3, 0x1, R5 ;  /* 0x0000000103077824 */ /* 0x000fca00078e0205 */
[----:B------:R-:W-:-:S04]  /*1ce0*/  IADD3 R3, PT, PT, R7, -0x1, RZ ;  /* 0xffffffff07037810 */ /* 0x000fc80007ffe0ff */
[----:B------:R-:W-:-:S13]  /*1cf0*/  ISETP.GE.U32.AND P0, PT, R3, 0xfe, PT ;  /* 0x000000fe0300780c */ /* 0x000fda0003f06070 */
[----:B------:R-:W-:Y:S05]  /*1d00*/  @!P0 BRA `(.L_x_50) ;  /* 0x0000000000808947 */ /* 0x000fea0003800000 */
[----:B------:R-:W-:-:S13]  /*1d10*/  ISETP.GT.AND P0, PT, R7, 0xfe, PT ;  /* 0x000000fe0700780c */ /* 0x000fda0003f04270 */
[----:B------:R-:W-:Y:S05]  /*1d20*/  @P0 BRA `(.L_x_51) ;  /* 0x00000000006c0947 */ /* 0x000fea0003800000 */
[----:B------:R-:W-:-:S13]  /*1d30*/  ISETP.GE.AND P0, PT, R7, 0x1, PT ;  /* 0x000000010700780c */ /* 0x000fda0003f06270 */
[----:B------:R-:W-:Y:S05]  /*1d40*/  @P0 BRA `(.L_x_52) ;  /* 0x0000000000740947 */ /* 0x000fea0003800000 */
[----:B------:R-:W-:Y:S02]  /*1d50*/  ISETP.GE.AND P0, PT, R7, -0x18, PT ;  /* 0xffffffe80700780c */ /* 0x000fe40003f06270 */
[----:B------:R-:W-:-:S11]  /*1d60*/  LOP3.LUT R0, R0, 0x80000000, RZ, 0xc0, !PT ;  /* 0x8000000000007812 */ /* 0x000fd600078ec0ff */
[----:B------:R-:W-:Y:S05]  /*1d70*/  @!P0 BRA `(.L_x_52) ;  /* 0x0000000000688947 */ /* 0x000fea0003800000 */
[CCC-:B------:R-:W-:Y:S01]  /*1d80*/  FFMA.RZ R3, R12.reuse, R10.reuse, R9.reuse ;  /* 0x0000000a0c037223 */ /* 0x1c0fe2000000c009 */
[C---:B------:R-:W-:Y:S02]  /*1d90*/  VIADD R6, R7.reuse, 0x20 ;  /* 0x0000002007067836 */ /* 0x040fe40000000000 */
[CCC-:B------:R-:W-:Y:S01]  /*1da0*/  FFMA.RM R4, R12.reuse, R10.reuse, R9.reuse ;  /* 0x0000000a0c047223 */ /* 0x1c0fe20000004009 */
[----:B------:R-:W-:Y:S02]  /*1db0*/  ISETP.NE.AND P2, PT, R7, RZ, PT ;  /* 0x000000ff0700720c */ /* 0x000fe40003f45270 */
[----:B------:R-:W-:Y:S01]  /*1dc0*/  LOP3.LUT R5, R3, 0x7fffff, RZ, 0xc0, !PT ;  /* 0x007fffff03057812 */ /* 0x000fe200078ec0ff */
[----:B------:R-:W-:Y:S01]  /*1dd0*/  FFMA.RP R3, R12, R10, R9 ;  /* 0x0000000a0c037223 */ /* 0x000fe20000008009 */
[----:B------:R-:W-:Y:S02]  /*1de0*/  ISETP.NE.AND P1, PT, R7, RZ, PT ;  /* 0x000000ff0700720c */ /* 0x000fe40003f25270 */
[----:B------:R-:W-:-:S02]  /*1df0*/  LOP3.LUT R5, R5, 0x800000, RZ, 0xfc, !PT ;  /* 0x0080000005057812 */ /* 0x000fc400078efcff */
[----:B------:R-:W-:Y:S02]  /*1e00*/  IADD3 R7, PT, PT, -R7, RZ, RZ ;  /* 0x000000ff07077210 */ /* 0x000fe40007ffe1ff */
[----:B------:R-:W-:Y:S02]  /*1e10*/  SHF.L.U32 R6, R5, R6, RZ ;  /* 0x0000000605067219 */ /* 0x000fe400000006ff */
[----:B------:R-:W-:Y:S02]  /*1e20*/  FSETP.NEU.FTZ.AND P0, PT, R3, R4, PT ;  /* 0x000000040300720b */ /* 0x000fe40003f1d000 */
[----:B------:R-:W-:Y:S02]  /*1e30*/  SEL R4, R7, RZ, P2 ;  /* 0x000000ff07047207 */ /* 0x000fe40001000000 */
[----:B------:R-:W-:Y:S02]  /*1e40*/  ISETP.NE.AND P1, PT, R6, RZ, P1 ;  /* 0x000000ff0600720c */ /* 0x000fe40000f25270 */
[----:B------:R-:W-:-:S02]  /*1e50*/  SHF.R.U32.HI R4, RZ, R4, R5 ;  /* 0x00000004ff047219 */ /* 0x000fc40000011605 */
[----:B------:R-:W-:Y:S02]  /*1e60*/  PLOP3.LUT P0, PT, P0, P1, PT, 0xf8, 0x8f ;  /* 0x00000000008f781c */ /* 0x000fe40000703f70 */
[----:B------:R-:W-:Y:S02]  /*1e70*/  SHF.R.U32.HI R6, RZ, 0x1, R4 ;  /* 0x00000001ff067819 */ /* 0x000fe40000011604 */
[----:B------:R-:W-:-:S04]  /*1e80*/  SEL R3, RZ, 0x1, !P0 ;  /* 0x00000001ff037807 */ /* 0x000fc80004000000 */
[----:B------:R-:W-:-:S04]  /*1e90*/  LOP3.LUT R3, R3, 0x1, R6, 0xf8, !PT ;  /* 0x0000000103037812 */ /* 0x000fc800078ef806 */
[----:B------:R-:W-:-:S05]  /*1ea0*/  LOP3.LUT R3, R3, R4, RZ, 0xc0, !PT ;  /* 0x0000000403037212 */ /* 0x000fca00078ec0ff */
[----:B------:R-:W-:-:S05]  /*1eb0*/  IMAD.IADD R3, R6, 0x1, R3 ;  /* 0x0000000106037824 */ /* 0x000fca00078e0203 */
[----:B------:R-:W-:Y:S01]  /*1ec0*/  LOP3.LUT R0, R3, R0, RZ, 0xfc, !PT ;  /* 0x0000000003007212 */ /* 0x000fe200078efcff */
[----:B------:R-:W-:Y:S06]  /*1ed0*/  BRA `(.L_x_52) ;  /* 0x0000000000107947 */ /* 0x000fec0003800000 */
.L_x_51:
[----:B------:R-:W-:-:S04]  /*1ee0*/  LOP3.LUT R0, R0, 0x80000000, RZ, 0xc0, !PT ;  /* 0x8000000000007812 */ /* 0x000fc800078ec0ff */
[----:B------:R-:W-:Y:S01]  /*1ef0*/  LOP3.LUT R0, R0, 0x7f800000, RZ, 0xfc, !PT ;  /* 0x7f80000000007812 */ /* 0x000fe200078efcff */
[----:B------:R-:W-:Y:S06]  /*1f00*/  BRA `(.L_x_52) ;  /* 0x0000000000047947 */ /* 0x000fec0003800000 */
.L_x_50:
[----:B------:R-:W-:-:S07]  /*1f10*/  LEA R0, R5, R0, 0x17 ;  /* 0x0000000005007211 */ /* 0x000fce00078eb8ff */
.L_x_52:
[----:B------:R-:W-:Y:S05]  /*1f20*/  BSYNC.RECONVERGENT B2 ;  /* 0x0000000000027941 */ /* 0x000fea0003800200 */
.L_x_49:
[----:B------:R-:W-:Y:S05]  /*1f30*/  BRA `(.L_x_53) ;  /* 0x0000000000207947 */ /* 0x000fea0003800000 */
.L_x_48:
[----:B------:R-:W-:-:S04]  /*1f40*/  LOP3.LUT R0, R4, 0x80000000, R3, 0x48, !PT ;  /* 0x8000000004007812 */ /* 0x000fc800078e4803 */
[----:B------:R-:W-:Y:S01]  /*1f50*/  LOP3.LUT R0, R0, 0x7f800000, RZ, 0xfc, !PT ;  /* 0x7f80000000007812 */ /* 0x000fe200078efcff */
[----:B------:R-:W-:Y:S06]  /*1f60*/  BRA `(.L_x_53) ;  /* 0x0000000000147947 */ /* 0x000fec0003800000 */
.L_x_47:
[----:B------:R-:W-:Y:S01]  /*1f70*/  LOP3.LUT R0, R4, 0x80000000, R3, 0x48, !PT ;  /* 0x8000000004007812 */ /* 0x000fe200078e4803 */
[----:B------:R-:W-:Y:S06]  /*1f80*/  BRA `(.L_x_53) ;  /* 0x00000000000c7947 */ /* 0x000fec0003800000 */
.L_x_46:
[----:B------:R-:W0:Y:S01]  /*1f90*/  MUFU.RSQ R0, -QNAN ;  /* 0xffc0000000007908 */ /* 0x000e220000001400 */
[----:B------:R-:W-:Y:S05]  /*1fa0*/  BRA `(.L_x_53) ;  /* 0x0000000000047947 */ /* 0x000fea0003800000 */
.L_x_45:
[----:B------:R-:W-:-:S07]  /*1fb0*/  FADD.FTZ R0, R3, R0 ;  /* 0x0000000003007221 */ /* 0x000fce0000010000 */
.L_x_53:
[----:B------:R-:W-:Y:S05]  /*1fc0*/  BSYNC.RECONVERGENT B1 ;  /* 0x0000000000017941 */ /* 0x000fea0003800200 */
.L_x_43:
[----:B------:R-:W-:-:S04]  /*1fd0*/  HFMA2 R3, -RZ, RZ, 0, 0 ;  /* 0x00000000ff037431 */ /* 0x000fc800000001ff */
[----:B0-----:R-:W-:Y:S05]  /*1fe0*/  RET.REL.NODEC R2 `(_Z9softmax1DPfS_i) ;  /* 0xffffffe002047950 */ /* 0x001fea0003c3ffff */
.L_x_54:
[----:B------:R-:W-:-:S00]  /*1ff0*/  BRA `(.L_x_54) ;  /* 0xfffffffc00fc7947 */ /* 0x000fc0000383ffff */
[----:B------:R-:W-:-:S00]  /*2000*/  NOP ;  /* 0x0000000000007918 */ /* 0x000fc00000000000 */
[----:B------:R-:W-:-:S00]  /*2010*/  NOP ;  /* 0x0000000000007918 */ /* 0x000fc00000000000 */
[----:B------:R-:W-:-:S00]  /*2020*/  NOP ;  /* 0x0000000000007918 */ /* 0x000fc00000000000 */
[----:B------:R-:W-:-:S00]  /*2030*/  NOP ;  /* 0x0000000000007918 */ /* 0x000fc00000000000 */
[----:B------:R-:W-:-:S00]  /*2040*/  NOP ;  /* 0x0000000000007918 */ /* 0x000fc00000000000 */
[----:B------:R-:W-:-:S00]  /*2050*/  NOP ;  /* 0x0000000000007918 */ /* 0x000fc00000000000 */
[----:B------:R-:W-:-:S00]  /*2060*/  NOP ;  /* 0x0000000000007918 */ /* 0x000fc00000000000 */
[----:B------:R-:W-:-:S00]  /*2070*/  NOP ;  /* 0x0000000000007918 */ /* 0x000fc00000000000 */
.L_x_55:


//--------------------- .nv.shared._Z9softmax1DPfS_i --------------------------
	.section	.nv.shared._Z9softmax1DPfS_i,"aw",@nobits
	.sectionflags	@""
	.align	4
.nv.shared._Z9softmax1DPfS_i:
	.zero		1152


//--------------------- .nv.shared.reserved.0     --------------------------
	.section	.nv.shared.reserved.0,"aw",@nobits
	.weak		__nv_reservedSMEM_offset_0_alias
	.size		__nv_reservedSMEM_offset_0_alias, 0, 64
	.other		__nv_reservedSMEM_offset_0_alias,@"STO_CUDA_RESERVED_SHARED STV_DEFAULT"
__nv_reservedSMEM_offset_0_alias:
	.zero		0
	.zero		64


//--------------------- .nv.constant0._Z9softmax1DPfS_i --------------------------
	.section	.nv.constant0._Z9softmax1DPfS_i,"a",@progbits
	.sectionflags	@""
	.align	4
.nv.constant0._Z9softmax1DPfS_i:
	.zero		916


//--------------------- SYMBOLS --------------------------

	.type		.nv.reservedSmem.offset0,@object
	.size		.nv.reservedSmem.offset0,0x4
	.type		.nv.reservedSmem.cap,@object
	.size		.nv.reservedSmem.cap,0x4
